//
// Generated by NVIDIA NVVM Compiler
//
// Compiler Build ID: CL-36424714
// Cuda compilation tools, release 13.0, V13.0.88
// Based on NVVM 20.0.0
//

.version 9.0
.target sm_100
.address_size 64

	// .globl	_Z16torch_sum_kernelPKfS0_S0_fS0_Pfiii

.visible .entry _Z16torch_sum_kernelPKfS0_S0_fS0_Pfiii(
	.param .u64 .ptr .align 1 _Z16torch_sum_kernelPKfS0_S0_fS0_Pfiii_param_0,
	.param .u64 .ptr .align 1 _Z16torch_sum_kernelPKfS0_S0_fS0_Pfiii_param_1,
	.param .u64 .ptr .align 1 _Z16torch_sum_kernelPKfS0_S0_fS0_Pfiii_param_2,
	.param .f32 _Z16torch_sum_kernelPKfS0_S0_fS0_Pfiii_param_3,
	.param .u64 .ptr .align 1 _Z16torch_sum_kernelPKfS0_S0_fS0_Pfiii_param_4,
	.param .u64 .ptr .align 1 _Z16torch_sum_kernelPKfS0_S0_fS0_Pfiii_param_5,
	.param .u32 _Z16torch_sum_kernelPKfS0_S0_fS0_Pfiii_param_6,
	.param .u32 _Z16torch_sum_kernelPKfS0_S0_fS0_Pfiii_param_7,
	.param .u32 _Z16torch_sum_kernelPKfS0_S0_fS0_Pfiii_param_8
)
{
	.reg .pred 	%p<19>;
	.reg .b32 	%r<138>;
	.reg .b32 	%f<132>;
	.reg .b64 	%rd<135>;

	ld.param.u64 	%rd6, [_Z16torch_sum_kernelPKfS0_S0_fS0_Pfiii_param_0];
	ld.param.u64 	%rd7, [_Z16torch_sum_kernelPKfS0_S0_fS0_Pfiii_param_1];
	ld.param.u64 	%rd8, [_Z16torch_sum_kernelPKfS0_S0_fS0_Pfiii_param_2];
	ld.param.f32 	%f13, [_Z16torch_sum_kernelPKfS0_S0_fS0_Pfiii_param_3];
	ld.param.u64 	%rd9, [_Z16torch_sum_kernelPKfS0_S0_fS0_Pfiii_param_4];
	ld.param.u64 	%rd10, [_Z16torch_sum_kernelPKfS0_S0_fS0_Pfiii_param_5];
	ld.param.u32 	%r56, [_Z16torch_sum_kernelPKfS0_S0_fS0_Pfiii_param_6];
	ld.param.u32 	%r57, [_Z16torch_sum_kernelPKfS0_S0_fS0_Pfiii_param_7];
	cvta.to.global.u64 	%rd1, %rd7;
	cvta.to.global.u64 	%rd2, %rd6;
	cvta.to.global.u64 	%rd3, %rd10;
	cvta.to.global.u64 	%rd4, %rd9;
	cvta.to.global.u64 	%rd5, %rd8;
	mov.u32 	%r1, %tid.x;
	setp.lt.s32 	%p1, %r56, 1;
	@%p1 bra 	$L__BB0_26;
	setp.lt.s32 	%p2, %r57, 1;
	mov.u32 	%r58, %ctaid.x;
	mul.lo.s32 	%r2, %r57, %r58;
	@%p2 bra 	$L__BB0_15;
	and.b32  	%r3, %r57, 7;
	and.b32  	%r4, %r57, 2147483640;
	and.b32  	%r5, %r57, 1;
	neg.s32 	%r6, %r4;
	mul.lo.s32 	%r79, %r56, %r56;
	shl.b32 	%r7, %r79, 3;
	shl.b32 	%r8, %r56, 2;
	mul.lo.s32 	%r9, %r56, 5;
	mov.b32 	%r120, 0;
$L__BB0_3:
	setp.lt.u32 	%p11, %r57, 8;
	mov.f32 	%f131, 0f00000000;
	mov.b32 	%r132, 0;
	@%p11 bra 	$L__BB0_6;
	add.s32 	%r121, %r2, 3;
	add.s32 	%r81, %r56, %r120;
	mad.lo.s32 	%r129, %r56, %r81, %r1;
	shl.b32 	%r82, %r56, 1;
	add.s32 	%r83, %r82, %r120;
	mad.lo.s32 	%r128, %r56, %r83, %r1;
	mad.lo.s32 	%r84, %r56, 3, %r120;
	mad.lo.s32 	%r127, %r56, %r84, %r1;
	add.s32 	%r85, %r8, %r120;
	mad.lo.s32 	%r126, %r56, %r85, %r1;
	add.s32 	%r86, %r9, %r120;
	mad.lo.s32 	%r125, %r56, %r86, %r1;
	mad.lo.s32 	%r87, %r56, 6, %r120;
	mad.lo.s32 	%r124, %r56, %r87, %r1;
	mad.lo.s32 	%r88, %r56, 7, %r120;
	mad.lo.s32 	%r123, %r56, %r88, %r1;
	mad.lo.s32 	%r122, %r56, %r120, %r1;
	mov.f32 	%f131, 0f00000000;
	mov.u32 	%r130, %r6;
$L__BB0_5:
	.pragma "nounroll";
	add.s32 	%r89, %r121, -3;
	mul.wide.u32 	%rd71, %r89, 4;
	add.s64 	%rd72, %rd2, %rd71;
	ld.global.f32 	%f77, [%rd72];
	mul.wide.s32 	%rd73, %r122, 4;
	add.s64 	%rd74, %rd1, %rd73;
	ld.global.f32 	%f78, [%rd74];
	fma.rn.f32 	%f79, %f77, %f78, %f131;
	add.s32 	%r90, %r121, -2;
	mul.wide.u32 	%rd75, %r90, 4;
	add.s64 	%rd76, %rd2, %rd75;
	ld.global.f32 	%f80, [%rd76];
	mul.wide.s32 	%rd77, %r129, 4;
	add.s64 	%rd78, %rd1, %rd77;
	ld.global.f32 	%f81, [%rd78];
	fma.rn.f32 	%f82, %f80, %f81, %f79;
	add.s32 	%r91, %r121, -1;
	mul.wide.u32 	%rd79, %r91, 4;
	add.s64 	%rd80, %rd2, %rd79;
	ld.global.f32 	%f83, [%rd80];
	mul.wide.s32 	%rd81, %r128, 4;
	add.s64 	%rd82, %rd1, %rd81;
	ld.global.f32 	%f84, [%rd82];
	fma.rn.f32 	%f85, %f83, %f84, %f82;
	add.s32 	%r92, %r121, 4;
	mul.wide.u32 	%rd83, %r121, 4;
	add.s64 	%rd84, %rd2, %rd83;
	ld.global.f32 	%f86, [%rd84];
	mul.wide.s32 	%rd85, %r127, 4;
	add.s64 	%rd86, %rd1, %rd85;
	ld.global.f32 	%f87, [%rd86];
	fma.rn.f32 	%f88, %f86, %f87, %f85;
	add.s32 	%r93, %r121, 1;
	mul.wide.u32 	%rd87, %r93, 4;
	add.s64 	%rd88, %rd2, %rd87;
	ld.global.f32 	%f89, [%rd88];
	mul.wide.s32 	%rd89, %r126, 4;
	add.s64 	%rd90, %rd1, %rd89;
	ld.global.f32 	%f90, [%rd90];
	fma.rn.f32 	%f91, %f89, %f90, %f88;
	add.s32 	%r94, %r121, 2;
	mul.wide.u32 	%rd91, %r94, 4;
	add.s64 	%rd92, %rd2, %rd91;
	ld.global.f32 	%f92, [%rd92];
	mul.wide.s32 	%rd93, %r125, 4;
	add.s64 	%rd94, %rd1, %rd93;
	ld.global.f32 	%f93, [%rd94];
	fma.rn.f32 	%f94, %f92, %f93, %f91;
	add.s32 	%r95, %r121, 3;
	mul.wide.u32 	%rd95, %r95, 4;
	add.s64 	%rd96, %rd2, %rd95;
	ld.global.f32 	%f95, [%rd96];
	mul.wide.s32 	%rd97, %r124, 4;
	add.s64 	%rd98, %rd1, %rd97;
	ld.global.f32 	%f96, [%rd98];
	fma.rn.f32 	%f97, %f95, %f96, %f94;
	mul.wide.u32 	%rd99, %r92, 4;
	add.s64 	%rd100, %rd2, %rd99;
	ld.global.f32 	%f98, [%rd100];
	mul.wide.s32 	%rd101, %r123, 4;
	add.s64 	%rd102, %rd1, %rd101;
	ld.global.f32 	%f99, [%rd102];
	fma.rn.f32 	%f131, %f98, %f99, %f97;
	add.s32 	%r130, %r130, 8;
	add.s32 	%r129, %r129, %r7;
	add.s32 	%r128, %r128, %r7;
	add.s32 	%r127, %r127, %r7;
	add.s32 	%r126, %r126, %r7;
	add.s32 	%r125, %r125, %r7;
	add.s32 	%r124, %r124, %r7;
	add.s32 	%r123, %r123, %r7;
	add.s32 	%r122, %r122, %r7;
	add.s32 	%r121, %r121, 8;
	setp.ne.s32 	%p12, %r130, 0;
	mov.u32 	%r132, %r4;
	@%p12 bra 	$L__BB0_5;
$L__BB0_6:
	setp.eq.s32 	%p13, %r3, 0;
	@%p13 bra 	$L__BB0_14;
	add.s32 	%r96, %r3, -1;
	setp.lt.u32 	%p14, %r96, 3;
	@%p14 bra 	$L__BB0_9;
	add.s32 	%r97, %r132, %r2;
	mul.wide.u32 	%rd103, %r97, 4;
	add.s64 	%rd104, %rd2, %rd103;
	ld.global.f32 	%f101, [%rd104];
	mad.lo.s32 	%r98, %r132, %r56, %r120;
	mad.lo.s32 	%r99, %r98, %r56, %r1;
	mul.wide.s32 	%rd105, %r99, 4;
	add.s64 	%rd106, %rd1, %rd105;
	ld.global.f32 	%f102, [%rd106];
	fma.rn.f32 	%f103, %f101, %f102, %f131;
	add.s32 	%r100, %r97, 1;
	mul.wide.u32 	%rd107, %r100, 4;
	add.s64 	%rd108, %rd2, %rd107;
	ld.global.f32 	%f104, [%rd108];
	add.s32 	%r101, %r98, %r56;
	mad.lo.s32 	%r102, %r101, %r56, %r1;
	mul.wide.s32 	%rd109, %r102, 4;
	add.s64 	%rd110, %rd1, %rd109;
	ld.global.f32 	%f105, [%rd110];
	fma.rn.f32 	%f106, %f104, %f105, %f103;
	add.s32 	%r103, %r97, 2;
	mul.wide.u32 	%rd111, %r103, 4;
	add.s64 	%rd112, %rd2, %rd111;
	ld.global.f32 	%f107, [%rd112];
	add.s32 	%r104, %r101, %r56;
	mad.lo.s32 	%r105, %r104, %r56, %r1;
	mul.wide.s32 	%rd113, %r105, 4;
	add.s64 	%rd114, %rd1, %rd113;
	ld.global.f32 	%f108, [%rd114];
	fma.rn.f32 	%f109, %f107, %f108, %f106;
	add.s32 	%r106, %r97, 3;
	mul.wide.u32 	%rd115, %r106, 4;
	add.s64 	%rd116, %rd2, %rd115;
	ld.global.f32 	%f110, [%rd116];
	add.s32 	%r107, %r104, %r56;
	mad.lo.s32 	%r108, %r107, %r56, %r1;
	mul.wide.s32 	%rd117, %r108, 4;
	add.s64 	%rd118, %rd1, %rd117;
	ld.global.f32 	%f111, [%rd118];
	fma.rn.f32 	%f131, %f110, %f111, %f109;
	add.s32 	%r132, %r132, 4;
$L__BB0_9:
	and.b32  	%r109, %r57, 3;
	setp.eq.s32 	%p15, %r109, 0;
	@%p15 bra 	$L__BB0_14;
	setp.eq.s32 	%p16, %r109, 1;
	@%p16 bra 	$L__BB0_12;
	add.s32 	%r110, %r132, %r2;
	mul.wide.u32 	%rd119, %r110, 4;
	add.s64 	%rd120, %rd2, %rd119;
	ld.global.f32 	%f113, [%rd120];
	mad.lo.s32 	%r111, %r132, %r56, %r120;
	mad.lo.s32 	%r112, %r111, %r56, %r1;
	mul.wide.s32 	%rd121, %r112, 4;
	add.s64 	%rd122, %rd1, %rd121;
	ld.global.f32 	%f114, [%rd122];
	fma.rn.f32 	%f115, %f113, %f114, %f131;
	add.s32 	%r113, %r110, 1;
	mul.wide.u32 	%rd123, %r113, 4;
	add.s64 	%rd124, %rd2, %rd123;
	ld.global.f32 	%f116, [%rd124];
	add.s32 	%r114, %r111, %r56;
	mad.lo.s32 	%r115, %r114, %r56, %r1;
	mul.wide.s32 	%rd125, %r115, 4;
	add.s64 	%rd126, %rd1, %rd125;
	ld.global.f32 	%f117, [%rd126];
	fma.rn.f32 	%f131, %f116, %f117, %f115;
	add.s32 	%r132, %r132, 2;
$L__BB0_12:
	setp.eq.s32 	%p17, %r5, 0;
	@%p17 bra 	$L__BB0_14;
	add.s32 	%r116, %r132, %r2;
	mul.wide.u32 	%rd127, %r116, 4;
	add.s64 	%rd128, %rd2, %rd127;
	ld.global.f32 	%f118, [%rd128];
	mad.lo.s32 	%r117, %r132, %r56, %r120;
	mad.lo.s32 	%r118, %r117, %r56, %r1;
	mul.wide.s32 	%rd129, %r118, 4;
	add.s64 	%rd130, %rd1, %rd129;
	ld.global.f32 	%f119, [%rd130];
	fma.rn.f32 	%f131, %f118, %f119, %f131;
$L__BB0_14:
	mad.lo.s32 	%r119, %r120, %r56, %r1;
	mul.wide.u32 	%rd131, %r119, 4;
	add.s64 	%rd132, %rd5, %rd131;
	ld.global.f32 	%f120, [%rd132];
	add.s64 	%rd133, %rd4, %rd131;
	ld.global.f32 	%f121, [%rd133];
	fma.rn.f32 	%f122, %f13, %f121, %f120;
	add.f32 	%f123, %f131, %f122;
	add.s64 	%rd134, %rd3, %rd131;
	st.global.f32 	[%rd134], %f123;
	add.s32 	%r120, %r120, 1;
	setp.eq.s32 	%p18, %r120, %r56;
	@%p18 bra 	$L__BB0_26;
	bra.uni 	$L__BB0_3;
$L__BB0_15:
	add.s32 	%r60, %r56, -1;
	and.b32  	%r46, %r56, 7;
	setp.lt.u32 	%p3, %r60, 7;
	mov.b32 	%r136, 0;
	@%p3 bra 	$L__BB0_18;
	and.b32  	%r136, %r56, 2147483640;
	mov.b32 	%r134, 0;
$L__BB0_17:
	.pragma "nounroll";
	mad.lo.s32 	%r62, %r134, %r56, %r1;
	mul.wide.u32 	%rd11, %r62, 4;
	add.s64 	%rd12, %rd5, %rd11;
	ld.global.f32 	%f14, [%rd12];
	add.s64 	%rd13, %rd4, %rd11;
	ld.global.f32 	%f15, [%rd13];
	fma.rn.f32 	%f16, %f13, %f15, %f14;
	add.f32 	%f17, %f16, 0f00000000;
	add.s64 	%rd14, %rd3, %rd11;
	st.global.f32 	[%rd14], %f17;
	add.s32 	%r63, %r62, %r56;
	mul.wide.u32 	%rd15, %r63, 4;
	add.s64 	%rd16, %rd5, %rd15;
	ld.global.f32 	%f18, [%rd16];
	add.s64 	%rd17, %rd4, %rd15;
	ld.global.f32 	%f19, [%rd17];
	fma.rn.f32 	%f20, %f13, %f19, %f18;
	add.f32 	%f21, %f20, 0f00000000;
	add.s64 	%rd18, %rd3, %rd15;
	st.global.f32 	[%rd18], %f21;
	add.s32 	%r64, %r63, %r56;
	mul.wide.u32 	%rd19, %r64, 4;
	add.s64 	%rd20, %rd5, %rd19;
	ld.global.f32 	%f22, [%rd20];
	add.s64 	%rd21, %rd4, %rd19;
	ld.global.f32 	%f23, [%rd21];
	fma.rn.f32 	%f24, %f13, %f23, %f22;
	add.f32 	%f25, %f24, 0f00000000;
	add.s64 	%rd22, %rd3, %rd19;
	st.global.f32 	[%rd22], %f25;
	add.s32 	%r65, %r64, %r56;
	mul.wide.u32 	%rd23, %r65, 4;
	add.s64 	%rd24, %rd5, %rd23;
	ld.global.f32 	%f26, [%rd24];
	add.s64 	%rd25, %rd4, %rd23;
	ld.global.f32 	%f27, [%rd25];
	fma.rn.f32 	%f28, %f13, %f27, %f26;
	add.f32 	%f29, %f28, 0f00000000;
	add.s64 	%rd26, %rd3, %rd23;
	st.global.f32 	[%rd26], %f29;
	add.s32 	%r66, %r65, %r56;
	mul.wide.u32 	%rd27, %r66, 4;
	add.s64 	%rd28, %rd5, %rd27;
	ld.global.f32 	%f30, [%rd28];
	add.s64 	%rd29, %rd4, %rd27;
	ld.global.f32 	%f31, [%rd29];
	fma.rn.f32 	%f32, %f13, %f31, %f30;
	add.f32 	%f33, %f32, 0f00000000;
	add.s64 	%rd30, %rd3, %rd27;
	st.global.f32 	[%rd30], %f33;
	add.s32 	%r67, %r66, %r56;
	mul.wide.u32 	%rd31, %r67, 4;
	add.s64 	%rd32, %rd5, %rd31;
	ld.global.f32 	%f34, [%rd32];
	add.s64 	%rd33, %rd4, %rd31;
	ld.global.f32 	%f35, [%rd33];
	fma.rn.f32 	%f36, %f13, %f35, %f34;
	add.f32 	%f37, %f36, 0f00000000;
	add.s64 	%rd34, %rd3, %rd31;
	st.global.f32 	[%rd34], %f37;
	add.s32 	%r68, %r67, %r56;
	mul.wide.u32 	%rd35, %r68, 4;
	add.s64 	%rd36, %rd5, %rd35;
	ld.global.f32 	%f38, [%rd36];
	add.s64 	%rd37, %rd4, %rd35;
	ld.global.f32 	%f39, [%rd37];
	fma.rn.f32 	%f40, %f13, %f39, %f38;
	add.f32 	%f41, %f40, 0f00000000;
	add.s64 	%rd38, %rd3, %rd35;
	st.global.f32 	[%rd38], %f41;
	add.s32 	%r69, %r68, %r56;
	mul.wide.u32 	%rd39, %r69, 4;
	add.s64 	%rd40, %rd5, %rd39;
	ld.global.f32 	%f42, [%rd40];
	add.s64 	%rd41, %rd4, %rd39;
	ld.global.f32 	%f43, [%rd41];
	fma.rn.f32 	%f44, %f13, %f43, %f42;
	add.f32 	%f45, %f44, 0f00000000;
	add.s64 	%rd42, %rd3, %rd39;
	st.global.f32 	[%rd42], %f45;
	add.s32 	%r134, %r134, 8;
	setp.ne.s32 	%p4, %r134, %r136;
	@%p4 bra 	$L__BB0_17;
$L__BB0_18:
	setp.eq.s32 	%p5, %r46, 0;
	@%p5 bra 	$L__BB0_26;
	and.b32  	%r51, %r56, 3;
	setp.lt.u32 	%p6, %r46, 4;
	@%p6 bra 	$L__BB0_21;
	mad.lo.s32 	%r70, %r136, %r56, %r1;
	mul.wide.u32 	%rd43, %r70, 4;
	add.s64 	%rd44, %rd5, %rd43;
	ld.global.f32 	%f46, [%rd44];
	add.s64 	%rd45, %rd4, %rd43;
	ld.global.f32 	%f47, [%rd45];
	fma.rn.f32 	%f48, %f13, %f47, %f46;
	add.f32 	%f49, %f48, 0f00000000;
	add.s64 	%rd46, %rd3, %rd43;
	st.global.f32 	[%rd46], %f49;
	add.s32 	%r71, %r70, %r56;
	mul.wide.u32 	%rd47, %r71, 4;
	add.s64 	%rd48, %rd5, %rd47;
	ld.global.f32 	%f50, [%rd48];
	add.s64 	%rd49, %rd4, %rd47;
	ld.global.f32 	%f51, [%rd49];
	fma.rn.f32 	%f52, %f13, %f51, %f50;
	add.f32 	%f53, %f52, 0f00000000;
	add.s64 	%rd50, %rd3, %rd47;
	st.global.f32 	[%rd50], %f53;
	add.s32 	%r72, %r71, %r56;
	mul.wide.u32 	%rd51, %r72, 4;
	add.s64 	%rd52, %rd5, %rd51;
	ld.global.f32 	%f54, [%rd52];
	add.s64 	%rd53, %rd4, %rd51;
	ld.global.f32 	%f55, [%rd53];
	fma.rn.f32 	%f56, %f13, %f55, %f54;
	add.f32 	%f57, %f56, 0f00000000;
	add.s64 	%rd54, %rd3, %rd51;
	st.global.f32 	[%rd54], %f57;
	add.s32 	%r73, %r72, %r56;
	mul.wide.u32 	%rd55, %r73, 4;
	add.s64 	%rd56, %rd5, %rd55;
	ld.global.f32 	%f58, [%rd56];
	add.s64 	%rd57, %rd4, %rd55;
	ld.global.f32 	%f59, [%rd57];
	fma.rn.f32 	%f60, %f13, %f59, %f58;
	add.f32 	%f61, %f60, 0f00000000;
	add.s64 	%rd58, %rd3, %rd55;
	st.global.f32 	[%rd58], %f61;
	add.s32 	%r136, %r136, 4;
$L__BB0_21:
	setp.eq.s32 	%p7, %r51, 0;
	@%p7 bra 	$L__BB0_26;
	setp.eq.s32 	%p8, %r51, 1;
	@%p8 bra 	$L__BB0_24;
	mad.lo.s32 	%r74, %r136, %r56, %r1;
	mul.wide.u32 	%rd59, %r74, 4;
	add.s64 	%rd60, %rd5, %rd59;
	ld.global.f32 	%f62, [%rd60];
	add.s64 	%rd61, %rd4, %rd59;
	ld.global.f32 	%f63, [%rd61];
	fma.rn.f32 	%f64, %f13, %f63, %f62;
	add.f32 	%f65, %f64, 0f00000000;
	add.s64 	%rd62, %rd3, %rd59;
	st.global.f32 	[%rd62], %f65;
	add.s32 	%r75, %r74, %r56;
	mul.wide.u32 	%rd63, %r75, 4;
	add.s64 	%rd64, %rd5, %rd63;
	ld.global.f32 	%f66, [%rd64];
	add.s64 	%rd65, %rd4, %rd63;
	ld.global.f32 	%f67, [%rd65];
	fma.rn.f32 	%f68, %f13, %f67, %f66;
	add.f32 	%f69, %f68, 0f00000000;
	add.s64 	%rd66, %rd3, %rd63;
	st.global.f32 	[%rd66], %f69;
	add.s32 	%r136, %r136, 2;
$L__BB0_24:
	and.b32  	%r76, %r56, 1;
	setp.eq.b32 	%p9, %r76, 1;
	not.pred 	%p10, %p9;
	@%p10 bra 	$L__BB0_26;
	mad.lo.s32 	%r77, %r136, %r56, %r1;
	mul.wide.u32 	%rd67, %r77, 4;
	add.s64 	%rd68, %rd5, %rd67;
	ld.global.f32 	%f70, [%rd68];
	add.s64 	%rd69, %rd4, %rd67;
	ld.global.f32 	%f71, [%rd69];
	fma.rn.f32 	%f72, %f13, %f71, %f70;
	add.f32 	%f73, %f72, 0f00000000;
	add.s64 	%rd70, %rd3, %rd67;
	st.global.f32 	[%rd70], %f73;
$L__BB0_26:
	ret;

}
	// .globl	_Z15for_loop_kernelPvS_iii
.visible .entry _Z15for_loop_kernelPvS_iii(
	.param .u64 .ptr .align 1 _Z15for_loop_kernelPvS_iii_param_0,
	.param .u64 .ptr .align 1 _Z15for_loop_kernelPvS_iii_param_1,
	.param .u32 _Z15for_loop_kernelPvS_iii_param_2,
	.param .u32 _Z15for_loop_kernelPvS_iii_param_3,
	.param .u32 _Z15for_loop_kernelPvS_iii_param_4
)
{


	ret;

}


// ===== COMPILED SASS (sm_100) =====

	.target	sm_100

	.elftype	@"ET_EXEC"


//--------------------- .note.nv.tkinfo           --------------------------
	.section	.note.nv.tkinfo,"",@"SHT_NOTE"
	.sectionflags	@"SHF_NOTE_NV_TKINFO"
	.tkinfo
        /*0018*/ 	.word	0x00000002
        /*0030*/ 	.string	""
        /*0030*/ 	.string	"ptxas"
        /*0030*/ 	.string	"Cuda compilation tools, release 13.0, V13.0.88"
        /*0030*/ 	.string	"Build cuda_13.0.r13.0/compiler.36424714_0"
        /*0030*/ 	.string	"-arch sm_100 -m 64 "



//--------------------- .note.nv.cuinfo           --------------------------
	.section	.note.nv.cuinfo,"",@"SHT_NOTE"
	.sectionflags	@"SHF_NOTE_NV_CUINFO"
        /*0018*/ 	.short	0x0002
        /*001a*/ 	.short	0x0064
        /*001c*/ 	.short	0x0082
	.zero		2


//--------------------- .nv.info                  --------------------------
	.section	.nv.info,"",@"SHT_CUDA_INFO"
	.align	4


	//----- nvinfo : EIATTR_REGCOUNT
	.align		4
        /*0000*/ 	.byte	0x04, 0x2f
        /*0002*/ 	.short	(.L_1 - .L_0)
	.align		4
.L_0:
        /*0004*/ 	.word	index@(_Z16torch_sum_kernelPKfS0_S0_fS0_Pfiii)
        /*0008*/ 	.word	0x00000020


	//----- nvinfo : EIATTR_FRAME_SIZE
	.align		4
.L_1:
        /*000c*/ 	.byte	0x04, 0x11
        /*000e*/ 	.short	(.L_3 - .L_2)
	.align		4
.L_2:
        /*0010*/ 	.word	index@(_Z16torch_sum_kernelPKfS0_S0_fS0_Pfiii)
        /*0014*/ 	.word	0x00000000


	//----- nvinfo : EIATTR_REGCOUNT
	.align		4
.L_3:
        /*0018*/ 	.byte	0x04, 0x2f
        /*001a*/ 	.short	(.L_5 - .L_4)
	.align		4
.L_4:
        /*001c*/ 	.word	index@(_Z15for_loop_kernelPvS_iii)
        /*0020*/ 	.word	0x00000004


	//----- nvinfo : EIATTR_FRAME_SIZE
	.align		4
.L_5:
        /*0024*/ 	.byte	0x04, 0x11
        /*0026*/ 	.short	(.L_7 - .L_6)
	.align		4
.L_6:
        /*0028*/ 	.word	index@(_Z15for_loop_kernelPvS_iii)
        /*002c*/ 	.word	0x00000000


	//----- nvinfo : EIATTR_MIN_STACK_SIZE
	.align		4
.L_7:
        /*0030*/ 	.byte	0x04, 0x12
        /*0032*/ 	.short	(.L_9 - .L_8)
	.align		4
.L_8:
        /*0034*/ 	.word	index@(_Z15for_loop_kernelPvS_iii)
        /*0038*/ 	.word	0x00000000


	//----- nvinfo : EIATTR_MIN_STACK_SIZE
	.align		4
.L_9:
        /*003c*/ 	.byte	0x04, 0x12
        /*003e*/ 	.short	(.L_11 - .L_10)
	.align		4
.L_10:
        /*0040*/ 	.word	index@(_Z16torch_sum_kernelPKfS0_S0_fS0_Pfiii)
        /*0044*/ 	.word	0x00000000
.L_11:


//--------------------- .nv.compat                --------------------------
	.section	.nv.compat,"",@"SHT_CUDA_COMPAT_INFO"
	.align	4
        /*0000*/ 	.byte	0x02, 0x09, 0x00, 0x00, 0x02, 0x02, 0x01, 0x00, 0x02, 0x05, 0x05, 0x00, 0x03, 0x07, 0x01, 0x01
        /*0010*/ 	.byte	0x02, 0x03, 0x00, 0x00, 0x02, 0x06, 0x01, 0x00, 0x04, 0x0b, 0x08, 0x00, 0x09, 0x00, 0x00, 0x00
        /*0020*/ 	.byte	0x00, 0x00, 0x00, 0x00


//--------------------- .nv.info._Z15for_loop_kernelPvS_iii --------------------------
	.section	.nv.info._Z15for_loop_kernelPvS_iii,"",@"SHT_CUDA_INFO"
	.sectionflags	@""
	.align	4


	//----- nvinfo : EIATTR_CUDA_API_VERSION
	.align		4
        /*0000*/ 	.byte	0x04, 0x37
        /*0002*/ 	.short	(.L_13 - .L_12)
.L_12:
        /*0004*/ 	.word	0x00000082


	//----- nvinfo : EIATTR_KPARAM_INFO
	.align		4
.L_13:
        /*0008*/ 	.byte	0x04, 0x17
        /*000a*/ 	.short	(.L_15 - .L_14)
.L_14:
        /*000c*/ 	.word	0x00000000
        /*0010*/ 	.short	0x0004
        /*0012*/ 	.short	0x0018
        /*0014*/ 	.byte	0x00, 0xf0, 0x11, 0x00


	//----- nvinfo : EIATTR_KPARAM_INFO
	.align		4
.L_15:
        /*0018*/ 	.byte	0x04, 0x17
        /*001a*/ 	.short	(.L_17 - .L_16)
.L_16:
        /*001c*/ 	.word	0x00000000
        /*0020*/ 	.short	0x0003
        /*0022*/ 	.short	0x0014
        /*0024*/ 	.byte	0x00, 0xf0, 0x11, 0x00


	//----- nvinfo : EIATTR_KPARAM_INFO
	.align		4
.L_17:
        /*0028*/ 	.byte	0x04, 0x17
        /*002a*/ 	.short	(.L_19 - .L_18)
.L_18:
        /*002c*/ 	.word	0x00000000
        /*0030*/ 	.short	0x0002
        /*0032*/ 	.short	0x0010
        /*0034*/ 	.byte	0x00, 0xf0, 0x11, 0x00


	//----- nvinfo : EIATTR_KPARAM_INFO
	.align		4
.L_19:
        /*0038*/ 	.byte	0x04, 0x17
        /*003a*/ 	.short	(.L_21 - .L_20)
.L_20:
        /*003c*/ 	.word	0x00000000
        /*0040*/ 	.short	0x0001
        /*0042*/ 	.short	0x0008
        /*0044*/ 	.byte	0x00, 0xf5, 0x21, 0x00


	//----- nvinfo : EIATTR_KPARAM_INFO
	.align		4
.L_21:
        /*0048*/ 	.byte	0x04, 0x17
        /*004a*/ 	.short	(.L_23 - .L_22)
.L_22:
        /*004c*/ 	.word	0x00000000
        /*0050*/ 	.short	0x0000
        /*0052*/ 	.short	0x0000
        /*0054*/ 	.byte	0x00, 0xf5, 0x21, 0x00


	//----- nvinfo : EIATTR_SPARSE_MMA_MASK
	.align		4
.L_23:
        /*0058*/ 	.byte	0x03, 0x50
        /*005a*/ 	.short	0x0000


	//----- nvinfo : EIATTR_MAXREG_COUNT
	.align		4
        /*005c*/ 	.byte	0x03, 0x1b
        /*005e*/ 	.short	0x00ff


	//----- nvinfo : EIATTR_MERCURY_ISA_VERSION
	.align		4
        /*0060*/ 	.byte	0x03, 0x5f
        /*0062*/ 	.short	0x0101


	//----- nvinfo : EIATTR_VRC_CTA_INIT_COUNT
	.align		4
        /*0064*/ 	.byte	0x02, 0x4a
	.zero		1
	.zero		1


	//----- nvinfo : EIATTR_EXIT_INSTR_OFFSETS
	.align		4
        /*0068*/ 	.byte	0x04, 0x1c
        /*006a*/ 	.short	(.L_25 - .L_24)


	//   ....[0]....
.L_24:
        /*006c*/ 	.word	0x00000010


	//----- nvinfo : EIATTR_CBANK_PARAM_SIZE
	.align		4
.L_25:
        /*0070*/ 	.byte	0x03, 0x19
        /*0072*/ 	.short	0x001c


	//----- nvinfo : EIATTR_PARAM_CBANK
	.align		4
        /*0074*/ 	.byte	0x04, 0x0a
        /*0076*/ 	.short	(.L_27 - .L_26)
	.align		4
.L_26:
        /*0078*/ 	.word	index@(.nv.constant0._Z15for_loop_kernelPvS_iii)
        /*007c*/ 	.short	0x0380
        /*007e*/ 	.short	0x001c


	//----- nvinfo : EIATTR_SW_WAR
	.align		4
.L_27:
        /*0080*/ 	.byte	0x04, 0x36
        /*0082*/ 	.short	(.L_29 - .L_28)
.L_28:
        /*0084*/ 	.word	0x00000008
.L_29:


//--------------------- .nv.info._Z16torch_sum_kernelPKfS0_S0_fS0_Pfiii --------------------------
	.section	.nv.info._Z16torch_sum_kernelPKfS0_S0_fS0_Pfiii,"",@"SHT_CUDA_INFO"
	.sectionflags	@""
	.align	4


	//----- nvinfo : EIATTR_CUDA_API_VERSION
	.align		4
        /*0000*/ 	.byte	0x04, 0x37
        /*0002*/ 	.short	(.L_31 - .L_30)
.L_30:
        /*0004*/ 	.word	0x00000082


	//----- nvinfo : EIATTR_KPARAM_INFO
	.align		4
.L_31:
        /*0008*/ 	.byte	0x04, 0x17
        /*000a*/ 	.short	(.L_33 - .L_32)
.L_32:
        /*000c*/ 	.word	0x00000000
        /*0010*/ 	.short	0x0008
        /*0012*/ 	.short	0x0038
        /*0014*/ 	.byte	0x00, 0xf0, 0x11, 0x00


	//----- nvinfo : EIATTR_KPARAM_INFO
	.align		4
.L_33:
        /*0018*/ 	.byte	0x04, 0x17
        /*001a*/ 	.short	(.L_35 - .L_34)
.L_34:
        /*001c*/ 	.word	0x00000000
        /*0020*/ 	.short	0x0007
        /*0022*/ 	.short	0x0034
        /*0024*/ 	.byte	0x00, 0xf0, 0x11, 0x00


	//----- nvinfo : EIATTR_KPARAM_INFO
	.align		4
.L_35:
        /*0028*/ 	.byte	0x04, 0x17
        /*002a*/ 	.short	(.L_37 - .L_36)
.L_36:
        /*002c*/ 	.word	0x00000000
        /*0030*/ 	.short	0x0006
        /*0032*/ 	.short	0x0030
        /*0034*/ 	.byte	0x00, 0xf0, 0x11, 0x00


	//----- nvinfo : EIATTR_KPARAM_INFO
	.align		4
.L_37:
        /*0038*/ 	.byte	0x04, 0x17
        /*003a*/ 	.short	(.L_39 - .L_38)
.L_38:
        /*003c*/ 	.word	0x00000000
        /*0040*/ 	.short	0x0005
        /*0042*/ 	.short	0x0028
        /*0044*/ 	.byte	0x00, 0xf5, 0x21, 0x00


	//----- nvinfo : EIATTR_KPARAM_INFO
	.align		4
.L_39:
        /*0048*/ 	.byte	0x04, 0x17
        /*004a*/ 	.short	(.L_41 - .L_40)
.L_40:
        /*004c*/ 	.word	0x00000000
        /*0050*/ 	.short	0x0004
        /*0052*/ 	.short	0x0020
        /*0054*/ 	.byte	0x00, 0xf5, 0x21, 0x00


	//----- nvinfo : EIATTR_KPARAM_INFO
	.align		4
.L_41:
        /*0058*/ 	.byte	0x04, 0x17
        /*005a*/ 	.short	(.L_43 - .L_42)
.L_42:
        /*005c*/ 	.word	0x00000000
        /*0060*/ 	.short	0x0003
        /*0062*/ 	.short	0x0018
        /*0064*/ 	.byte	0x00, 0xf0, 0x11, 0x00


	//----- nvinfo : EIATTR_KPARAM_INFO
	.align		4
.L_43:
        /*0068*/ 	.byte	0x04, 0x17
        /*006a*/ 	.short	(.L_45 - .L_44)
.L_44:
        /*006c*/ 	.word	0x00000000
        /*0070*/ 	.short	0x0002
        /*0072*/ 	.short	0x0010
        /*0074*/ 	.byte	0x00, 0xf5, 0x21, 0x00


	//----- nvinfo : EIATTR_KPARAM_INFO
	.align		4
.L_45:
        /*0078*/ 	.byte	0x04, 0x17
        /*007a*/ 	.short	(.L_47 - .L_46)
.L_46:
        /*007c*/ 	.word	0x00000000
        /*0080*/ 	.short	0x0001
        /*0082*/ 	.short	0x0008
        /*0084*/ 	.byte	0x00, 0xf5, 0x21, 0x00


	//----- nvinfo : EIATTR_KPARAM_INFO
	.align		4
.L_47:
        /*0088*/ 	.byte	0x04, 0x17
        /*008a*/ 	.short	(.L_49 - .L_48)
.L_48:
        /*008c*/ 	.word	0x00000000
        /*0090*/ 	.short	0x0000
        /*0092*/ 	.short	0x0000
        /*0094*/ 	.byte	0x00, 0xf5, 0x21, 0x00


	//----- nvinfo : EIATTR_SPARSE_MMA_MASK
	.align		4
.L_49:
        /*0098*/ 	.byte	0x03, 0x50
        /*009a*/ 	.short	0x0000


	//----- nvinfo : EIATTR_MAXREG_COUNT
	.align		4
        /*009c*/ 	.byte	0x03, 0x1b
        /*009e*/ 	.short	0x00ff


	//----- nvinfo : EIATTR_MERCURY_ISA_VERSION
	.align		4
        /*00a0*/ 	.byte	0x03, 0x5f
        /*00a2*/ 	.short	0x0101


	//----- nvinfo : EIATTR_VRC_CTA_INIT_COUNT
	.align		4
        /*00a4*/ 	.byte	0x02, 0x4a
	.zero		1
	.zero		1


	//----- nvinfo : EIATTR_EXIT_INSTR_OFFSETS
	.align		4
        /*00a8*/ 	.byte	0x04, 0x1c
        /*00aa*/ 	.short	(.L_51 - .L_50)


	//   ....[0]....
.L_50:
        /*00ac*/ 	.word	0x00000030


	//   ....[1]....
        /*00b0*/ 	.word	0x00000c10


	//   ....[2]....
        /*00b4*/ 	.word	0x000011a0


	//   ....[3]....
        /*00b8*/ 	.word	0x00001480


	//   ....[4]....
        /*00bc*/ 	.word	0x00001640


	//   ....[5]....
        /*00c0*/ 	.word	0x00001720


	//----- nvinfo : EIATTR_CBANK_PARAM_SIZE
	.align		4
.L_51:
        /*00c4*/ 	.byte	0x03, 0x19
        /*00c6*/ 	.short	0x003c


	//----- nvinfo : EIATTR_PARAM_CBANK
	.align		4
        /*00c8*/ 	.byte	0x04, 0x0a
        /*00ca*/ 	.short	(.L_53 - .L_52)
	.align		4
.L_52:
        /*00cc*/ 	.word	index@(.nv.constant0._Z16torch_sum_kernelPKfS0_S0_fS0_Pfiii)
        /*00d0*/ 	.short	0x0380
        /*00d2*/ 	.short	0x003c


	//----- nvinfo : EIATTR_SW_WAR
	.align		4
.L_53:
        /*00d4*/ 	.byte	0x04, 0x36
        /*00d6*/ 	.short	(.L_55 - .L_54)
.L_54:
        /*00d8*/ 	.word	0x00000008
.L_55:


//--------------------- .nv.callgraph             --------------------------
	.section	.nv.callgraph,"",@"SHT_CUDA_CALLGRAPH"
	.align	4
	.sectionentsize	8
	.align		4
        /*0000*/ 	.word	0x00000000
	.align		4
        /*0004*/ 	.word	0xffffffff
	.align		4
        /*0008*/ 	.word	0x00000000
	.align		4
        /*000c*/ 	.word	0xfffffffe
	.align		4
        /*0010*/ 	.word	0x00000000
	.align		4
        /*0014*/ 	.word	0xfffffffd
	.align		4
        /*0018*/ 	.word	0x00000000
	.align		4
        /*001c*/ 	.word	0xfffffffc


//--------------------- .text._Z15for_loop_kernelPvS_iii --------------------------
	.section	.text._Z15for_loop_kernelPvS_iii,"ax",@progbits
	.align	128
        .global         _Z15for_loop_kernelPvS_iii
        .type           _Z15for_loop_kernelPvS_iii,@function
        .size           _Z15for_loop_kernelPvS_iii,(.L_x_12 - _Z15for_loop_kernelPvS_iii)
        .other          _Z15for_loop_kernelPvS_iii,@"STO_CUDA_ENTRY STV_DEFAULT"
_Z15for_loop_kernelPvS_iii:
.text._Z15for_loop_kernelPvS_iii:
[----:B------:R-:W-:Y:S01]  /*0000*/  LDC R1, c[0x0][0x37c] ;  /* 0x0000df00ff017b82 */ /* 0x000fe20000000800 */
[----:B------:R-:W-:Y:S05]  /*0010*/  EXIT ;  /* 0x000000000000794d */ /* 0x000fea0003800000 */
.L_x_0:
[----:B------:R-:W-:-:S00]  /*0020*/  BRA `(.L_x_0) ;  /* 0xfffffffc00fc7947 */ /* 0x000fc0000383ffff */
[----:B------:R-:W-:-:S00]  /*0030*/  NOP ;  /* 0x0000000000007918 */ /* 0x000fc00000000000 */
        /* <DEDUP_REMOVED lines=12> */
.L_x_12:


//--------------------- .text._Z16torch_sum_kernelPKfS0_S0_fS0_Pfiii --------------------------
	.section	.text._Z16torch_sum_kernelPKfS0_S0_fS0_Pfiii,"ax",@progbits
	.align	128
        .global         _Z16torch_sum_kernelPKfS0_S0_fS0_Pfiii
        .type           _Z16torch_sum_kernelPKfS0_S0_fS0_Pfiii,@function
        .size           _Z16torch_sum_kernelPKfS0_S0_fS0_Pfiii,(.L_x_13 - _Z16torch_sum_kernelPKfS0_S0_fS0_Pfiii)
        .other          _Z16torch_sum_kernelPKfS0_S0_fS0_Pfiii,@"STO_CUDA_ENTRY STV_DEFAULT"
_Z16torch_sum_kernelPKfS0_S0_fS0_Pfiii:
.text._Z16torch_sum_kernelPKfS0_S0_fS0_Pfiii:
[----:B------:R-:W-:Y:S08]  /*0000*/  LDC R1, c[0x0][0x37c] ;  /* 0x0000df00ff017b82 */ /* 0x000ff00000000800 */
[----:B------:R-:W0:Y:S02]  /*0010*/  LDC R3, c[0x0][0x3b0] ;  /* 0x0000ec00ff037b82 */ /* 0x000e240000000800 */
[----:B0-----:R-:W-:-:S13]  /*0020*/  ISETP.GE.AND P0, PT, R3, 0x1, PT ;  /* 0x000000010300780c */ /* 0x001fda0003f06270 */
[----:B------:R-:W-:Y:S05]  /*0030*/  @!P0 EXIT ;  /* 0x000000000000894d */ /* 0x000fea0003800000 */
[----:B------:R-:W0:Y:S01]  /*0040*/  LDCU UR4, c[0x0][0x3b4] ;  /* 0x00007680ff0477ac */ /* 0x000e220008000800 */
[----:B------:R-:W1:Y:S01]  /*0050*/  S2R R0, SR_TID.X ;  /* 0x0000000000007919 */ /* 0x000e620000002100 */
[----:B------:R-:W2:Y:S01]  /*0060*/  LDCU.64 UR8, c[0x0][0x358] ;  /* 0x00006b00ff0877ac */ /* 0x000ea20008000a00 */
[----:B0-----:R-:W-:-:S09]  /*0070*/  UISETP.GE.AND UP0, UPT, UR4, 0x1, UPT ;  /* 0x000000010400788c */ /* 0x001fd2000bf06270 */
[----:B--2---:R-:W-:Y:S05]  /*0080*/  BRA.U !UP0, `(.L_x_1) ;  /* 0x0000000908e87547 */ /* 0x004fea000b800000 */
[----:B------:R-:W0:Y:S01]  /*0090*/  S2R R2, SR_CTAID.X ;  /* 0x0000000000027919 */ /* 0x000e220000002500 */
[----:B------:R-:W-:Y:S01]  /*00a0*/  HFMA2 R5, -RZ, RZ, 0, 0 ;  /* 0x00000000ff057431 */ /* 0x000fe200000001ff */
[----:B------:R-:W-:Y:S01]  /*00b0*/  ULOP3.LUT UR7, UR4, 0x7ffffff8, URZ, 0xc0, !UPT ;  /* 0x7ffffff804077892 */ /* 0x000fe2000f8ec0ff */
[----:B------:R-:W-:Y:S01]  /*00c0*/  IMAD R3, R3, R3, RZ ;  /* 0x0000000303037224 */ /* 0x000fe200078e02ff */
[----:B------:R-:W-:Y:S02]  /*00d0*/  ULOP3.LUT UR4, UR4, 0x7, URZ, 0xc0, !UPT ;  /* 0x0000000704047892 */ /* 0x000fe4000f8ec0ff */
[----:B------:R-:W-:-:S12]  /*00e0*/  UIADD3 UR6, UPT, UPT, -UR7, URZ, URZ ;  /* 0x000000ff07067290 */ /* 0x000fd8000fffe1ff */
.L_x_6:
[----:B------:R-:W2:Y:S01]  /*00f0*/  LDC R7, c[0x0][0x3b4] ;  /* 0x0000ed00ff077b82 */ /* 0x000ea20000000800 */
[----:B-1----:R-:W-:Y:S02]  /*0100*/  MOV R19, RZ ;  /* 0x000000ff00137202 */ /* 0x002fe40000000f00 */
[----:B------:R-:W-:Y:S02]  /*0110*/  MOV R4, RZ ;  /* 0x000000ff00047202 */ /* 0x000fe40000000f00 */
[----:B--2---:R-:W-:-:S13]  /*0120*/  ISETP.GE.U32.AND P0, PT, R7, 0x8, PT ;  /* 0x000000080700780c */ /* 0x004fda0003f06070 */
[----:B------:R-:W-:Y:S05]  /*0130*/  @!P0 BRA `(.L_x_2) ;  /* 0x0000000400448947 */ /* 0x000fea0003800000 */
[----:B------:R-:W2:Y:S01]  /*0140*/  LDC R16, c[0x0][0x3b0] ;  /* 0x0000ec00ff107b82 */ /* 0x000ea20000000800 */
[----:B0-----:R-:W-:Y:S01]  /*0150*/  IMAD R6, R2, R7, 0x3 ;  /* 0x0000000302067424 */ /* 0x001fe200078e0207 */
[----:B------:R-:W-:Y:S01]  /*0160*/  MOV R19, RZ ;  /* 0x000000ff00137202 */ /* 0x000fe20000000f00 */
[----:B------:R-:W-:Y:S01]  /*0170*/  UMOV UR5, UR6 ;  /* 0x0000000600057c82 */ /* 0x000fe20008000000 */
[----:B--2---:R-:W-:Y:S01]  /*0180*/  IADD3 R9, PT, PT, R5, R16, RZ ;  /* 0x0000001005097210 */ /* 0x004fe20007ffe0ff */
[C-C-:B------:R-:W-:Y:S01]  /*0190*/  IMAD R13, R16.reuse, 0x3, R5.reuse ;  /* 0x00000003100d7824 */ /* 0x140fe200078e0205 */
[CC--:B------:R-:W-:Y:S01]  /*01a0*/  LEA R11, R16.reuse, R5.reuse, 0x1 ;  /* 0x00000005100b7211 */ /* 0x0c0fe200078e08ff */
[C-C-:B------:R-:W-:Y:S01]  /*01b0*/  IMAD R17, R16.reuse, 0x5, R5.reuse ;  /* 0x0000000510117824 */ /* 0x140fe200078e0205 */
[C---:B------:R-:W-:Y:S01]  /*01c0*/  LEA R15, R16.reuse, R5, 0x2 ;  /* 0x00000005100f7211 */ /* 0x040fe200078e10ff */
[C-C-:B------:R-:W-:Y:S02]  /*01d0*/  IMAD R21, R16.reuse, 0x6, R5.reuse ;  /* 0x0000000610157824 */ /* 0x140fe400078e0205 */
[----:B------:R-:W-:-:S02]  /*01e0*/  IMAD R23, R16, 0x7, R5 ;  /* 0x0000000710177824 */ /* 0x000fc400078e0205 */
[-CC-:B-1----:R-:W-:Y:S02]  /*01f0*/  IMAD R4, R9, R16.reuse, R0.reuse ;  /* 0x0000001009047224 */ /* 0x182fe400078e0200 */
[-CC-:B------:R-:W-:Y:S02]  /*0200*/  IMAD R8, R11, R16.reuse, R0.reuse ;  /* 0x000000100b087224 */ /* 0x180fe400078e0200 */
[-CC-:B------:R-:W-:Y:S02]  /*0210*/  IMAD R10, R13, R16.reuse, R0.reuse ;  /* 0x000000100d0a7224 */ /* 0x180fe400078e0200 */
[-CC-:B------:R-:W-:Y:S02]  /*0220*/  IMAD R12, R15, R16.reuse, R0.reuse ;  /* 0x000000100f0c7224 */ /* 0x180fe400078e0200 */
[-CC-:B------:R-:W-:Y:S02]  /*0230*/  IMAD R14, R17, R16.reuse, R0.reuse ;  /* 0x00000010110e7224 */ /* 0x180fe400078e0200 */
[----:B------:R-:W-:-:S02]  /*0240*/  IMAD R9, R21, R16, R0 ;  /* 0x0000001015097224 */ /* 0x000fc400078e0200 */
[-CC-:B------:R-:W-:Y:S02]  /*0250*/  IMAD R11, R23, R16.reuse, R0.reuse ;  /* 0x00000010170b7224 */ /* 0x180fe400078e0200 */
[----:B------:R-:W-:-:S07]  /*0260*/  IMAD R13, R5, R16, R0 ;  /* 0x00000010050d7224 */ /* 0x000fce00078e0200 */
.L_x_3:
[----:B------:R-:W0:Y:S01]  /*0270*/  LDC.64 R20, c[0x0][0x380] ;  /* 0x0000e000ff147b82 */ /* 0x000e220000000a00 */
[----:B------:R-:W-:-:S07]  /*0280*/  IADD3 R23, PT, PT, R6, -0x3, RZ ;  /* 0xfffffffd06177810 */ /* 0x000fce0007ffe0ff */
[----:B------:R-:W1:Y:S01]  /*0290*/  LDC.64 R16, c[0x0][0x388] ;  /* 0x0000e200ff107b82 */ /* 0x000e620000000a00 */
[----:B0-----:R-:W-:-:S06]  /*02a0*/  IMAD.WIDE.U32 R22, R23, 0x4, R20 ;  /* 0x0000000417167825 */ /* 0x001fcc00078e0014 */
[----:B------:R-:W2:Y:S01]  /*02b0*/  LDG.E R22, desc[UR8][R22.64] ;  /* 0x0000000816167981 */ /* 0x000ea2000c1e1900 */
[----:B-1----:R-:W-:-:S05]  /*02c0*/  IMAD.WIDE R28, R13, 0x4, R16 ;  /* 0x000000040d1c7825 */ /* 0x002fca00078e0210 */
[----:B------:R0:W2:Y:S01]  /*02d0*/  LDG.E R18, desc[UR8][R28.64] ;  /* 0x000000081c127981 */ /* 0x0000a2000c1e1900 */
[C---:B------:R-:W-:Y:S02]  /*02e0*/  IADD3 R25, PT, PT, R6.reuse, -0x1, RZ ;  /* 0xffffffff06197810 */ /* 0x040fe40007ffe0ff */
[----:B------:R-:W-:-:S03]  /*02f0*/  IADD3 R15, PT, PT, R6, -0x2, RZ ;  /* 0xfffffffe060f7810 */ /* 0x000fc60007ffe0ff */
[----:B------:R-:W-:-:S04]  /*0300*/  IMAD.WIDE.U32 R24, R25, 0x4, R20 ;  /* 0x0000000419187825 */ /* 0x000fc800078e0014 */
[----:B------:R-:W-:Y:S02]  /*0310*/  IMAD.WIDE R26, R4, 0x4, R16 ;  /* 0x00000004041a7825 */ /* 0x000fe400078e0210 */
[----:B------:R-:W3:Y:S02]  /*0320*/  LDG.E R24, desc[UR8][R24.64] ;  /* 0x0000000818187981 */ /* 0x000ee4000c1e1900 */
[----:B0-----:R-:W-:Y:S02]  /*0330*/  IMAD.WIDE.U32 R28, R15, 0x4, R20 ;  /* 0x000000040f1c7825 */ /* 0x001fe400078e0014 */
[----:B------:R-:W4:Y:S04]  /*0340*/  LDG.E R26, desc[UR8][R26.64] ;  /* 0x000000081a1a7981 */ /* 0x000f28000c1e1900 */
[----:B------:R0:W4:Y:S02]  /*0350*/  LDG.E R15, desc[UR8][R28.64] ;  /* 0x000000081c0f7981 */ /* 0x000124000c1e1900 */
[----:B0-----:R-:W-:-:S06]  /*0360*/  IMAD.WIDE R28, R10, 0x4, R16 ;  /* 0x000000040a1c7825 */ /* 0x001fcc00078e0210 */
[----:B------:R-:W5:Y:S01]  /*0370*/  LDG.E R29, desc[UR8][R28.64] ;  /* 0x000000081c1d7981 */ /* 0x000f62000c1e1900 */
[----:B--2---:R-:W-:Y:S01]  /*0380*/  FFMA R25, R22, R18, R19 ;  /* 0x0000001216197223 */ /* 0x004fe20000000013 */
[----:B------:R-:W-:-:S04]  /*0390*/  IMAD.WIDE R22, R8, 0x4, R16 ;  /* 0x0000000408167825 */ /* 0x000fc800078e0210 */
[C---:B------:R-:W-:Y:S02]  /*03a0*/  IMAD.WIDE.U32 R18, R6.reuse, 0x4, R20 ;  /* 0x0000000406127825 */ /* 0x040fe400078e0014 */
[----:B------:R-:W3:Y:S04]  /*03b0*/  LDG.E R23, desc[UR8][R22.64] ;  /* 0x0000000816177981 */ /* 0x000ee8000c1e1900 */
[----:B------:R-:W5:Y:S01]  /*03c0*/  LDG.E R18, desc[UR8][R18.64] ;  /* 0x0000000812127981 */ /* 0x000f62000c1e1900 */
[C---:B------:R-:W-:Y:S01]  /*03d0*/  IADD3 R27, PT, PT, R6.reuse, 0x1, RZ ;  /* 0x00000001061b7810 */ /* 0x040fe20007ffe0ff */
[----:B----4-:R-:W-:Y:S01]  /*03e0*/  FFMA R15, R15, R26, R25 ;  /* 0x0000001a0f0f7223 */ /* 0x010fe20000000019 */
[----:B------:R-:W-:-:S03]  /*03f0*/  IADD3 R25, PT, PT, R6, 0x2, RZ ;  /* 0x0000000206197810 */ /* 0x000fc60007ffe0ff */
[----:B------:R-:W-:-:S06]  /*0400*/  IMAD.WIDE.U32 R26, R27, 0x4, R20 ;  /* 0x000000041b1a7825 */ /* 0x000fcc00078e0014 */
[----:B------:R-:W2:Y:S01]  /*0410*/  LDG.E R26, desc[UR8][R26.64] ;  /* 0x000000081a1a7981 */ /* 0x000ea2000c1e1900 */
[----:B---3--:R-:W-:Y:S01]  /*0420*/  FFMA R15, R24, R23, R15 ;  /* 0x00000017180f7223 */ /* 0x008fe2000000000f */
[----:B------:R-:W-:Y:S01]  /*0430*/  IADD3 R24, PT, PT, R6, 0x3, RZ ;  /* 0x0000000306187810 */ /* 0x000fe20007ffe0ff */
[----:B------:R-:W-:-:S04]  /*0440*/  IMAD.WIDE.U32 R22, R25, 0x4, R20 ;  /* 0x0000000419167825 */ /* 0x000fc800078e0014 */
[----:B-----5:R-:W-:Y:S01]  /*0450*/  FFMA R15, R18, R29, R15 ;  /* 0x0000001d120f7223 */ /* 0x020fe2000000000f */
[----:B------:R-:W-:Y:S01]  /*0460*/  IMAD.WIDE.U32 R18, R24, 0x4, R20 ;  /* 0x0000000418127825 */ /* 0x000fe200078e0014 */
[----:B------:R0:W3:Y:S03]  /*0470*/  LDG.E R25, desc[UR8][R22.64] ;  /* 0x0000000816197981 */ /* 0x0000e6000c1e1900 */
[--C-:B------:R-:W-:Y:S01]  /*0480*/  IMAD.WIDE R28, R12, 0x4, R16.reuse ;  /* 0x000000040c1c7825 */ /* 0x100fe200078e0210 */
[----:B------:R1:W4:Y:S04]  /*0490*/  LDG.E R24, desc[UR8][R18.64] ;  /* 0x0000000812187981 */ /* 0x000328000c1e1900 */
[----:B------:R-:W2:Y:S01]  /*04a0*/  LDG.E R27, desc[UR8][R28.64] ;  /* 0x000000081c1b7981 */ /* 0x000ea2000c1e1900 */
[----:B0-----:R-:W-:Y:S01]  /*04b0*/  IADD3 R23, PT, PT, R6, 0x4, RZ ;  /* 0x0000000406177810 */ /* 0x001fe20007ffe0ff */
[----:B-1----:R-:W-:-:S04]  /*04c0*/  IMAD.WIDE R18, R14, 0x4, R16 ;  /* 0x000000040e127825 */ /* 0x002fc800078e0210 */
[----:B------:R-:W-:Y:S02]  /*04d0*/  IMAD.WIDE.U32 R20, R23, 0x4, R20 ;  /* 0x0000000417147825 */ /* 0x000fe400078e0014 */
[----:B------:R-:W3:Y:S02]  /*04e0*/  LDG.E R18, desc[UR8][R18.64] ;  /* 0x0000000812127981 */ /* 0x000ee4000c1e1900 */
[--C-:B------:R-:W-:Y:S02]  /*04f0*/  IMAD.WIDE R22, R9, 0x4, R16.reuse ;  /* 0x0000000409167825 */ /* 0x100fe400078e0210 */
[----:B------:R-:W5:Y:S02]  /*0500*/  LDG.E R21, desc[UR8][R20.64] ;  /* 0x0000000814157981 */ /* 0x000f64000c1e1900 */
[----:B------:R-:W-:Y:S02]  /*0510*/  IMAD.WIDE R16, R11, 0x4, R16 ;  /* 0x000000040b107825 */ /* 0x000fe400078e0210 */
[----:B------:R-:W4:Y:S04]  /*0520*/  LDG.E R23, desc[UR8][R22.64] ;  /* 0x0000000816177981 */ /* 0x000f28000c1e1900 */
[----:B------:R-:W5:Y:S01]  /*0530*/  LDG.E R16, desc[UR8][R16.64] ;  /* 0x0000000810107981 */ /* 0x000f62000c1e1900 */
[----:B------:R-:W-:-:S04]  /*0540*/  UIADD3 UR5, UPT, UPT, UR5, 0x8, URZ ;  /* 0x0000000805057890 */ /* 0x000fc8000fffe0ff */
[----:B------:R-:W-:Y:S01]  /*0550*/  UISETP.NE.AND UP0, UPT, UR5, URZ, UPT ;  /* 0x000000ff0500728c */ /* 0x000fe2000bf05270 */
[----:B------:R-:W-:Y:S02]  /*0560*/  IADD3 R6, PT, PT, R6, 0x8, RZ ;  /* 0x0000000806067810 */ /* 0x000fe40007ffe0ff */
[C---:B------:R-:W-:Y:S02]  /*0570*/  LEA R4, R3.reuse, R4, 0x3 ;  /* 0x0000000403047211 */ /* 0x040fe400078e18ff */
[C---:B------:R-:W-:Y:S02]  /*0580*/  LEA R8, R3.reuse, R8, 0x3 ;  /* 0x0000000803087211 */ /* 0x040fe400078e18ff */
[C---:B------:R-:W-:Y:S02]  /*0590*/  LEA R10, R3.reuse, R10, 0x3 ;  /* 0x0000000a030a7211 */ /* 0x040fe400078e18ff */
[C---:B------:R-:W-:Y:S02]  /*05a0*/  LEA R12, R3.reuse, R12, 0x3 ;  /* 0x0000000c030c7211 */ /* 0x040fe400078e18ff */
[----:B------:R-:W-:-:S02]  /*05b0*/  LEA R14, R3, R14, 0x3 ;  /* 0x0000000e030e7211 */ /* 0x000fc400078e18ff */
[C---:B------:R-:W-:Y:S02]  /*05c0*/  LEA R9, R3.reuse, R9, 0x3 ;  /* 0x0000000903097211 */ /* 0x040fe400078e18ff */
[C---:B------:R-:W-:Y:S02]  /*05d0*/  LEA R11, R3.reuse, R11, 0x3 ;  /* 0x0000000b030b7211 */ /* 0x040fe400078e18ff */
[----:B------:R-:W-:Y:S01]  /*05e0*/  LEA R13, R3, R13, 0x3 ;  /* 0x0000000d030d7211 */ /* 0x000fe200078e18ff */
[----:B--2---:R-:W-:-:S04]  /*05f0*/  FFMA R26, R26, R27, R15 ;  /* 0x0000001b1a1a7223 */ /* 0x004fc8000000000f */
[----:B---3--:R-:W-:-:S04]  /*0600*/  FFMA R25, R25, R18, R26 ;  /* 0x0000001219197223 */ /* 0x008fc8000000001a */
[----:B----4-:R-:W-:-:S04]  /*0610*/  FFMA R24, R24, R23, R25 ;  /* 0x0000001718187223 */ /* 0x010fc80000000019 */
[----:B-----5:R-:W-:Y:S01]  /*0620*/  FFMA R19, R21, R16, R24 ;  /* 0x0000001015137223 */ /* 0x020fe20000000018 */
[----:B------:R-:W-:Y:S06]  /*0630*/  BRA.U UP0, `(.L_x_3) ;  /* 0xfffffffd000c7547 */ /* 0x000fec000b83ffff */
[----:B------:R-:W-:-:S07]  /*0640*/  MOV R4, UR7 ;  /* 0x0000000700047c02 */ /* 0x000fce0008000f00 */
.L_x_2:
[----:B------:R-:W-:-:S09]  /*0650*/  UISETP.NE.AND UP0, UPT, UR4, URZ, UPT ;  /* 0x000000ff0400728c */ /* 0x000fd2000bf05270 */
[----:B------:R-:W-:Y:S05]  /*0660*/  BRA.U !UP0, `(.L_x_4) ;  /* 0x0000000508287547 */ /* 0x000fea000b800000 */
[----:B------:R-:W-:Y:S01]  /*0670*/  UIADD3 UR5, UPT, UPT, UR4, -0x1, URZ ;  /* 0xffffffff04057890 */ /* 0x000fe2000fffe0ff */
[----:B------:R-:W-:-:S03]  /*0680*/  LOP3.LUT P0, R18, R7, 0x3, RZ, 0xc0, !PT ;  /* 0x0000000307127812 */ /* 0x000fc6000780c0ff */
[----:B------:R-:W-:-:S09]  /*0690*/  UISETP.GE.U32.AND UP0, UPT, UR5, 0x3, UPT ;  /* 0x000000030500788c */ /* 0x000fd2000bf06070 */
[----:B------:R-:W-:Y:S05]  /*06a0*/  BRA.U !UP0, `(.L_x_5) ;  /* 0x0000000108907547 */ /* 0x000fea000b800000 */
[----:B------:R-:W2:Y:S01]  /*06b0*/  LDC R25, c[0x0][0x3b0] ;  /* 0x0000ec00ff197b82 */ /* 0x000ea20000000800 */
[----:B0-----:R-:W-:-:S05]  /*06c0*/  IMAD R13, R2, R7, R4 ;  /* 0x00000007020d7224 */ /* 0x001fca00078e0204 */
[----:B------:R-:W-:Y:S02]  /*06d0*/  IADD3 R15, PT, PT, R13, 0x1, RZ ;  /* 0x000000010d0f7810 */ /* 0x000fe40007ffe0ff */
[----:B------:R-:W0:Y:S08]  /*06e0*/  LDC.64 R10, c[0x0][0x380] ;  /* 0x0000e000ff0a7b82 */ /* 0x000e300000000a00 */
[----:B------:R-:W3:Y:S01]  /*06f0*/  LDC.64 R8, c[0x0][0x388] ;  /* 0x0000e200ff087b82 */ /* 0x000ee20000000a00 */
[----:B--2---:R-:W-:-:S04]  /*0700*/  IMAD R6, R4, R25, R5 ;  /* 0x0000001904067224 */ /* 0x004fc800078e0205 */
[CC--:B-1----:R-:W-:Y:S01]  /*0710*/  IMAD R17, R6.reuse, R25.reuse, R0 ;  /* 0x0000001906117224 */ /* 0x0c2fe200078e0200 */
[----:B------:R-:W-:Y:S01]  /*0720*/  IADD3 R12, PT, PT, R6, R25, RZ ;  /* 0x00000019060c7210 */ /* 0x000fe20007ffe0ff */
[----:B0-----:R-:W-:-:S03]  /*0730*/  IMAD.WIDE.U32 R22, R13, 0x4, R10 ;  /* 0x000000040d167825 */ /* 0x001fc600078e000a */
[CC--:B------:R-:W-:Y:S01]  /*0740*/  IADD3 R20, PT, PT, R12.reuse, R25.reuse, RZ ;  /* 0x000000190c147210 */ /* 0x0c0fe20007ffe0ff */
[-C--:B------:R-:W-:Y:S01]  /*0750*/  IMAD R21, R12, R25.reuse, R0 ;  /* 0x000000190c157224 */ /* 0x080fe200078e0200 */
[----:B------:R-:W-:Y:S01]  /*0760*/  IADD3 R27, PT, PT, R13, 0x2, RZ ;  /* 0x000000020d1b7810 */ /* 0x000fe20007ffe0ff */
[----:B------:R-:W-:Y:S01]  /*0770*/  IMAD.WIDE.U32 R14, R15, 0x4, R10 ;  /* 0x000000040f0e7825 */ /* 0x000fe200078e000a */
[CC--:B------:R-:W-:Y:S01]  /*0780*/  IADD3 R26, PT, PT, R20.reuse, R25.reuse, RZ ;  /* 0x00000019141a7210 */ /* 0x0c0fe20007ffe0ff */
[----:B------:R-:W2:Y:S02]  /*0790*/  LDG.E R22, desc[UR8][R22.64] ;  /* 0x0000000816167981 */ /* 0x000ea4000c1e1900 */
[----:B---3--:R-:W-:Y:S01]  /*07a0*/  IMAD.WIDE R16, R17, 0x4, R8 ;  /* 0x0000000411107825 */ /* 0x008fe200078e0208 */
[----:B------:R-:W-:Y:S01]  /*07b0*/  IADD3 R24, PT, PT, R13, 0x3, RZ ;  /* 0x000000030d187810 */ /* 0x000fe20007ffe0ff */
[----:B------:R0:W3:Y:S02]  /*07c0*/  LDG.E R6, desc[UR8][R14.64] ;  /* 0x000000080e067981 */ /* 0x0000e4000c1e1900 */
[----:B------:R-:W-:-:S02]  /*07d0*/  IMAD R29, R20, R25, R0 ;  /* 0x00000019141d7224 */ /* 0x000fc400078e0200 */
[----:B------:R-:W-:Y:S01]  /*07e0*/  IMAD.WIDE R20, R21, 0x4, R8 ;  /* 0x0000000415147825 */ /* 0x000fe200078e0208 */
[----:B------:R-:W2:Y:S03]  /*07f0*/  LDG.E R16, desc[UR8][R16.64] ;  /* 0x0000000810107981 */ /* 0x000ea6000c1e1900 */
[----:B------:R-:W-:Y:S02]  /*0800*/  IMAD.WIDE.U32 R12, R27, 0x4, R10 ;  /* 0x000000041b0c7825 */ /* 0x000fe400078e000a */
[----:B------:R-:W3:Y:S02]  /*0810*/  LDG.E R21, desc[UR8][R20.64] ;  /* 0x0000000814157981 */ /* 0x000ee4000c1e1900 */
[----:B------:R-:W-:Y:S02]  /*0820*/  IMAD R25, R26, R25, R0 ;  /* 0x000000191a197224 */ /* 0x000fe400078e0200 */
[----:B0-----:R-:W-:Y:S01]  /*0830*/  IMAD.WIDE R14, R29, 0x4, R8 ;  /* 0x000000041d0e7825 */ /* 0x001fe200078e0208 */
[----:B------:R-:W4:Y:S03]  /*0840*/  LDG.E R13, desc[UR8][R12.64] ;  /* 0x000000080c0d7981 */ /* 0x000f26000c1e1900 */
[----:B------:R-:W-:-:S02]  /*0850*/  IMAD.WIDE.U32 R10, R24, 0x4, R10 ;  /* 0x00000004180a7825 */ /* 0x000fc400078e000a */
[----:B------:R-:W4:Y:S02]  /*0860*/  LDG.E R14, desc[UR8][R14.64] ;  /* 0x000000080e0e7981 */ /* 0x000f24000c1e1900 */
[----:B------:R-:W-:Y:S02]  /*0870*/  IMAD.WIDE R8, R25, 0x4, R8 ;  /* 0x0000000419087825 */ /* 0x000fe400078e0208 */
[----:B------:R-:W5:Y:S04]  /*0880*/  LDG.E R11, desc[UR8][R10.64] ;  /* 0x000000080a0b7981 */ /* 0x000f68000c1e1900 */
[----:B------:R-:W5:Y:S01]  /*0890*/  LDG.E R8, desc[UR8][R8.64] ;  /* 0x0000000808087981 */ /* 0x000f62000c1e1900 */
[----:B------:R-:W-:Y:S01]  /*08a0*/  IADD3 R4, PT, PT, R4, 0x4, RZ ;  /* 0x0000000404047810 */ /* 0x000fe20007ffe0ff */
[----:B--2---:R-:W-:-:S04]  /*08b0*/  FFMA R19, R22, R16, R19 ;  /* 0x0000001016137223 */ /* 0x004fc80000000013 */
[----:B---3--:R-:W-:-:S04]  /*08c0*/  FFMA R6, R6, R21, R19 ;  /* 0x0000001506067223 */ /* 0x008fc80000000013 */
[----:B----4-:R-:W-:-:S04]  /*08d0*/  FFMA R6, R13, R14, R6 ;  /* 0x0000000e0d067223 */ /* 0x010fc80000000006 */
[----:B-----5:R-:W-:-:S07]  /*08e0*/  FFMA R19, R11, R8, R6 ;  /* 0x000000080b137223 */ /* 0x020fce0000000006 */
.L_x_5:
[----:B------:R-:W-:Y:S05]  /*08f0*/  @!P0 BRA `(.L_x_4) ;  /* 0x0000000000848947 */ /* 0x000fea0003800000 */
[----:B------:R-:W-:Y:S01]  /*0900*/  ISETP.NE.AND P0, PT, R18, 0x1, PT ;  /* 0x000000011200780c */ /* 0x000fe20003f05270 */
[----:B------:R-:W2:Y:S01]  /*0910*/  LDC.64 R20, c[0x0][0x388] ;  /* 0x0000e200ff147b82 */ /* 0x000ea20000000a00 */
[----:B------:R-:W-:-:S07]  /*0920*/  LOP3.LUT P1, RZ, R7, 0x1, RZ, 0xc0, !PT ;  /* 0x0000000107ff7812 */ /* 0x000fce000782c0ff */
[----:B------:R-:W3:Y:S04]  /*0930*/  LDC.64 R14, c[0x0][0x380] ;  /* 0x0000e000ff0e7b82 */ /* 0x000ee80000000a00 */
[----:B0-----:R-:W-:-:S04]  /*0940*/  @P0 IMAD R13, R2, R7, R4 ;  /* 0x00000007020d0224 */ /* 0x001fc800078e0204 */
[----:B------:R-:W0:Y:S01]  /*0950*/  @P0 LDC R17, c[0x0][0x3b0] ;  /* 0x0000ec00ff110b82 */ /* 0x000e220000000800 */
[----:B------:R-:W-:-:S07]  /*0960*/  @P0 IADD3 R27, PT, PT, R13, 0x1, RZ ;  /* 0x000000010d1b0810 */ /* 0x000fce0007ffe0ff */
[----:B------:R-:W4:Y:S08]  /*0970*/  @P1 LDC R23, c[0x0][0x3b0] ;  /* 0x0000ec00ff171b82 */ /* 0x000f300000000800 */
[----:B------:R-:W5:Y:S08]  /*0980*/  LDC.64 R10, c[0x0][0x380] ;  /* 0x0000e000ff0a7b82 */ /* 0x000f700000000a00 */
[----:B------:R-:W5:Y:S01]  /*0990*/  LDC.64 R8, c[0x0][0x388] ;  /* 0x0000e200ff087b82 */ /* 0x000f620000000a00 */
[C---:B0-----:R-:W-:Y:S01]  /*09a0*/  @P0 IMAD R6, R4.reuse, R17, R5 ;  /* 0x0000001104060224 */ /* 0x041fe200078e0205 */
[----:B------:R-:W-:-:S03]  /*09b0*/  @P0 IADD3 R4, PT, PT, R4, 0x2, RZ ;  /* 0x0000000204040810 */ /* 0x000fc60007ffe0ff */
[CC--:B-1----:R-:W-:Y:S01]  /*09c0*/  @P0 IMAD R25, R6.reuse, R17.reuse, R0 ;  /* 0x0000001106190224 */ /* 0x0c2fe200078e0200 */
[----:B------:R-:W-:Y:S01]  /*09d0*/  @P0 IADD3 R12, PT, PT, R6, R17, RZ ;  /* 0x00000011060c0210 */ /* 0x000fe20007ffe0ff */
[----:B------:R-:W-:Y:S02]  /*09e0*/  @P1 IMAD R7, R2, R7, R4 ;  /* 0x0000000702071224 */ /* 0x000fe400078e0204 */
[----:B----4-:R-:W-:Y:S02]  /*09f0*/  @P1 IMAD R4, R4, R23, R5 ;  /* 0x0000001704041224 */ /* 0x010fe400078e0205 */
[----:B------:R-:W-:Y:S02]  /*0a00*/  @P0 IMAD R29, R12, R17, R0 ;  /* 0x000000110c1d0224 */ /* 0x000fe400078e0200 */
[----:B--2---:R-:W-:-:S04]  /*0a10*/  @P0 IMAD.WIDE R16, R25, 0x4, R20 ;  /* 0x0000000419100825 */ /* 0x004fc800078e0214 */
[----:B---3--:R-:W-:Y:S02]  /*0a20*/  @P0 IMAD.WIDE.U32 R12, R13, 0x4, R14 ;  /* 0x000000040d0c0825 */ /* 0x008fe400078e000e */
[----:B------:R-:W2:Y:S02]  /*0a30*/  @P0 LDG.E R16, desc[UR8][R16.64] ;  /* 0x0000000810100981 */ /* 0x000ea4000c1e1900 */
[----:B------:R-:W-:Y:S02]  /*0a40*/  @P0 IMAD.WIDE R20, R29, 0x4, R20 ;  /* 0x000000041d140825 */ /* 0x000fe400078e0214 */
[----:B------:R-:W2:Y:S02]  /*0a50*/  @P0 LDG.E R12, desc[UR8][R12.64] ;  /* 0x000000080c0c0981 */ /* 0x000ea4000c1e1900 */
[----:B------:R-:W-:Y:S02]  /*0a60*/  @P0 IMAD.WIDE.U32 R14, R27, 0x4, R14 ;  /* 0x000000041b0e0825 */ /* 0x000fe400078e000e */
[----:B------:R-:W3:Y:S02]  /*0a70*/  @P0 LDG.E R20, desc[UR8][R20.64] ;  /* 0x0000000814140981 */ /* 0x000ee4000c1e1900 */
[----:B------:R-:W-:-:S02]  /*0a80*/  @P1 IMAD R23, R4, R23, R0 ;  /* 0x0000001704171224 */ /* 0x000fc400078e0200 */
[----:B-----5:R-:W-:Y:S01]  /*0a90*/  @P1 IMAD.WIDE.U32 R10, R7, 0x4, R10 ;  /* 0x00000004070a1825 */ /* 0x020fe200078e000a */
[----:B------:R-:W3:Y:S03]  /*0aa0*/  @P0 LDG.E R15, desc[UR8][R14.64] ;  /* 0x000000080e0f0981 */ /* 0x000ee6000c1e1900 */
[----:B------:R-:W-:Y:S02]  /*0ab0*/  @P1 IMAD.WIDE R8, R23, 0x4, R8 ;  /* 0x0000000417081825 */ /* 0x000fe400078e0208 */
[----:B------:R-:W4:Y:S04]  /*0ac0*/  @P1 LDG.E R10, desc[UR8][R10.64] ;  /* 0x000000080a0a1981 */ /* 0x000f28000c1e1900 */
[----:B------:R-:W4:Y:S01]  /*0ad0*/  @P1 LDG.E R8, desc[UR8][R8.64] ;  /* 0x0000000808081981 */ /* 0x000f22000c1e1900 */
[----:B--2---:R-:W-:-:S04]  /*0ae0*/  @P0 FFMA R4, R12, R16, R19 ;  /* 0x000000100c040223 */ /* 0x004fc80000000013 */
[----:B---3--:R-:W-:-:S04]  /*0af0*/  @P0 FFMA R19, R15, R20, R4 ;  /* 0x000000140f130223 */ /* 0x008fc80000000004 */
[----:B----4-:R-:W-:-:S07]  /*0b00*/  @P1 FFMA R19, R10, R8, R19 ;  /* 0x000000080a131223 */ /* 0x010fce0000000013 */
.L_x_4:
[----:B------:R-:W2:Y:S01]  /*0b10*/  LDC.64 R6, c[0x0][0x390] ;  /* 0x0000e400ff067b82 */ /* 0x000ea20000000a00 */
[----:B------:R-:W1:Y:S01]  /*0b20*/  LDCU UR10, c[0x0][0x3b0] ;  /* 0x00007600ff0a77ac */ /* 0x000e620008000800 */
[----:B------:R-:W3:Y:S06]  /*0b30*/  LDCU UR5, c[0x0][0x398] ;  /* 0x00007300ff0577ac */ /* 0x000eec0008000800 */
[----:B------:R-:W4:Y:S08]  /*0b40*/  LDC.64 R8, c[0x0][0x3a0] ;  /* 0x0000e800ff087b82 */ /* 0x000f300000000a00 */
[----:B------:R-:W5:Y:S01]  /*0b50*/  LDC.64 R10, c[0x0][0x3a8] ;  /* 0x0000ea00ff0a7b82 */ /* 0x000f620000000a00 */
[----:B-1----:R-:W-:-:S04]  /*0b60*/  IMAD R13, R5, UR10, R0 ;  /* 0x0000000a050d7c24 */ /* 0x002fc8000f8e0200 */
[----:B--2---:R-:W-:-:S06]  /*0b70*/  IMAD.WIDE.U32 R6, R13, 0x4, R6 ;  /* 0x000000040d067825 */ /* 0x004fcc00078e0006 */
[----:B------:R-:W3:Y:S01]  /*0b80*/  LDG.E R6, desc[UR8][R6.64] ;  /* 0x0000000806067981 */ /* 0x000ee2000c1e1900 */
[----:B----4-:R-:W-:-:S06]  /*0b90*/  IMAD.WIDE.U32 R8, R13, 0x4, R8 ;  /* 0x000000040d087825 */ /* 0x010fcc00078e0008 */
[----:B------:R-:W3:Y:S01]  /*0ba0*/  LDG.E R9, desc[UR8][R8.64] ;  /* 0x0000000808097981 */ /* 0x000ee2000c1e1900 */
[----:B------:R-:W-:-:S04]  /*0bb0*/  IADD3 R5, PT, PT, R5, 0x1, RZ ;  /* 0x0000000105057810 */ /* 0x000fc80007ffe0ff */
[----:B------:R-:W-:Y:S01]  /*0bc0*/  ISETP.NE.AND P0, PT, R5, UR10, PT ;  /* 0x0000000a05007c0c */ /* 0x000fe2000bf05270 */
[----:B-----5:R-:W-:-:S04]  /*0bd0*/  IMAD.WIDE.U32 R10, R13, 0x4, R10 ;  /* 0x000000040d0a7825 */ /* 0x020fc800078e000a */
[----:B---3--:R-:W-:-:S04]  /*0be0*/  FFMA R4, R9, UR5, R6 ;  /* 0x0000000509047c23 */ /* 0x008fc80008000006 */
[----:B------:R-:W-:-:S05]  /*0bf0*/  FADD R19, R4, R19 ;  /* 0x0000001304137221 */ /* 0x000fca0000000000 */
[----:B------:R1:W-:Y:S01]  /*0c00*/  STG.E desc[UR8][R10.64], R19 ;  /* 0x000000130a007986 */ /* 0x0003e2000c101908 */
[----:B------:R-:W-:Y:S05]  /*0c10*/  @!P0 EXIT ;  /* 0x000000000000894d */ /* 0x000fea0003800000 */
[----:B------:R-:W-:Y:S05]  /*0c20*/  BRA `(.L_x_6) ;  /* 0xfffffff400307947 */ /* 0x000fea000383ffff */
.L_x_1:
[C---:B------:R-:W-:Y:S02]  /*0c30*/  IADD3 R2, PT, PT, R3.reuse, -0x1, RZ ;  /* 0xffffffff03027810 */ /* 0x040fe40007ffe0ff */
[----:B------:R-:W-:Y:S02]  /*0c40*/  LOP3.LUT R22, R3, 0x7, RZ, 0xc0, !PT ;  /* 0x0000000703167812 */ /* 0x000fe400078ec0ff */
[----:B------:R-:W-:Y:S01]  /*0c50*/  ISETP.GE.U32.AND P1, PT, R2, 0x7, PT ;  /* 0x000000070200780c */ /* 0x000fe20003f26070 */
[----:B------:R-:W-:Y:S01]  /*0c60*/  HFMA2 R2, -RZ, RZ, 0, 0 ;  /* 0x00000000ff027431 */ /* 0x000fe200000001ff */
[----:B------:R-:W-:-:S11]  /*0c70*/  ISETP.NE.AND P0, PT, R22, RZ, PT ;  /* 0x000000ff1600720c */ /* 0x000fd60003f05270 */
[----:B------:R-:W-:Y:S05]  /*0c80*/  @!P1 BRA `(.L_x_7) ;  /* 0x0000000400449947 */ /* 0x000fea0003800000 */
[----:B------:R-:W-:Y:S01]  /*0c90*/  LOP3.LUT R2, R3, 0x7ffffff8, RZ, 0xc0, !PT ;  /* 0x7ffffff803027812 */ /* 0x000fe200078ec0ff */
[----:B------:R-:W0:Y:S01]  /*0ca0*/  LDCU UR5, c[0x0][0x398] ;  /* 0x00007300ff0577ac */ /* 0x000e220008000800 */
[----:B------:R-:W-:-:S05]  /*0cb0*/  UMOV UR4, URZ ;  /* 0x000000ff00047c82 */ /* 0x000fca0008000000 */
.L_x_8:
[----:B--2---:R-:W2:Y:S01]  /*0cc0*/  LDC.64 R6, c[0x0][0x390] ;  /* 0x0000e400ff067b82 */ /* 0x004ea20000000a00 */
[----:B-1----:R-:W-:-:S07]  /*0cd0*/  IMAD R15, R3, UR4, R0 ;  /* 0x00000004030f7c24 */ /* 0x002fce000f8e0200 */
[----:B------:R-:W1:Y:S08]  /*0ce0*/  LDC.64 R4, c[0x0][0x3a0] ;  /* 0x0000e800ff047b82 */ /* 0x000e700000000a00 */
[----:B------:R-:W3:Y:S01]  /*0cf0*/  LDC.64 R8, c[0x0][0x3a8] ;  /* 0x0000ea00ff087b82 */ /* 0x000ee20000000a00 */
[----:B--2---:R-:W-:-:S06]  /*0d00*/  IMAD.WIDE.U32 R10, R15, 0x4, R6 ;  /* 0x000000040f0a7825 */ /* 0x004fcc00078e0006 */
[----:B------:R-:W0:Y:S01]  /*0d10*/  LDG.E R10, desc[UR8][R10.64] ;  /* 0x000000080a0a7981 */ /* 0x000e22000c1e1900 */
[----:B-1----:R-:W-:-:S06]  /*0d20*/  IMAD.WIDE.U32 R12, R15, 0x4, R4 ;  /* 0x000000040f0c7825 */ /* 0x002fcc00078e0004 */
[----:B------:R-:W0:Y:S01]  /*0d30*/  LDG.E R13, desc[UR8][R12.64] ;  /* 0x000000080c0d7981 */ /* 0x000e22000c1e1900 */
[C---:B------:R-:W-:Y:S01]  /*0d40*/  IADD3 R21, PT, PT, R15.reuse, R3, RZ ;  /* 0x000000030f157210 */ /* 0x040fe20007ffe0ff */
[----:B---3--:R-:W-:-:S04]  /*0d50*/  IMAD.WIDE.U32 R14, R15, 0x4, R8 ;  /* 0x000000040f0e7825 */ /* 0x008fc800078e0008 */
[----:B------:R-:W-:-:S04]  /*0d60*/  IMAD.WIDE.U32 R18, R21, 0x4, R4 ;  /* 0x0000000415127825 */ /* 0x000fc800078e0004 */
[----:B0-----:R-:W-:-:S04]  /*0d70*/  FFMA R16, R13, UR5, R10 ;  /* 0x000000050d107c23 */ /* 0x001fc8000800000a */
[----:B------:R-:W-:Y:S01]  /*0d80*/  FADD R23, RZ, R16 ;  /* 0x00000010ff177221 */ /* 0x000fe20000000000 */
[----:B------:R-:W-:-:S04]  /*0d90*/  IMAD.WIDE.U32 R16, R21, 0x4, R6 ;  /* 0x0000000415107825 */ /* 0x000fc800078e0006 */
[----:B------:R0:W-:Y:S04]  /*0da0*/  STG.E desc[UR8][R14.64], R23 ;  /* 0x000000170e007986 */ /* 0x0001e8000c101908 */
[----:B------:R-:W2:Y:S04]  /*0db0*/  LDG.E R16, desc[UR8][R16.64] ;  /* 0x0000000810107981 */ /* 0x000ea8000c1e1900 */
[----:B------:R-:W2:Y:S01]  /*0dc0*/  LDG.E R19, desc[UR8][R18.64] ;  /* 0x0000000812137981 */ /* 0x000ea2000c1e1900 */
[C---:B------:R-:W-:Y:S01]  /*0dd0*/  IADD3 R27, PT, PT, R21.reuse, R3, RZ ;  /* 0x00000003151b7210 */ /* 0x040fe20007ffe0ff */
[----:B------:R-:W-:-:S04]  /*0de0*/  IMAD.WIDE.U32 R10, R21, 0x4, R8 ;  /* 0x00000004150a7825 */ /* 0x000fc800078e0008 */
[----:B------:R-:W-:-:S04]  /*0df0*/  IMAD.WIDE.U32 R20, R27, 0x4, R4 ;  /* 0x000000041b147825 */ /* 0x000fc800078e0004 */
[----:B--2---:R-:W-:-:S04]  /*0e00*/  FFMA R12, R19, UR5, R16 ;  /* 0x00000005130c7c23 */ /* 0x004fc80008000010 */
[----:B------:R-:W-:Y:S01]  /*0e10*/  FADD R25, RZ, R12 ;  /* 0x0000000cff197221 */ /* 0x000fe20000000000 */
[----:B------:R-:W-:-:S04]  /*0e20*/  IMAD.WIDE.U32 R12, R27, 0x4, R6 ;  /* 0x000000041b0c7825 */ /* 0x000fc800078e0006 */
[----:B------:R1:W-:Y:S04]  /*0e30*/  STG.E desc[UR8][R10.64], R25 ;  /* 0x000000190a007986 */ /* 0x0003e8000c101908 */
[----:B------:R-:W2:Y:S04]  /*0e40*/  LDG.E R12, desc[UR8][R12.64] ;  /* 0x000000080c0c7981 */ /* 0x000ea8000c1e1900 */
[----:B------:R-:W2:Y:S01]  /*0e50*/  LDG.E R21, desc[UR8][R20.64] ;  /* 0x0000000814157981 */ /* 0x000ea2000c1e1900 */
[C---:B------:R-:W-:Y:S01]  /*0e60*/  IADD3 R29, PT, PT, R27.reuse, R3, RZ ;  /* 0x000000031b1d7210 */ /* 0x040fe20007ffe0ff */
[----:B0-----:R-:W-:-:S04]  /*0e70*/  IMAD.WIDE.U32 R14, R27, 0x4, R8 ;  /* 0x000000041b0e7825 */ /* 0x001fc800078e0008 */
        /* <DEDUP_REMOVED lines=8> */
[----:B-1----:R-:W-:-:S04]  /*0f00*/  IMAD.WIDE.U32 R10, R29, 0x4, R8 ;  /* 0x000000041d0a7825 */ /* 0x002fc800078e0008 */
        /* <DEDUP_REMOVED lines=25> */
[C---:B0-----:R-:W-:Y:S01]  /*10a0*/  IADD3 R23, PT, PT, R27.reuse, R3, RZ ;  /* 0x000000031b177210 */ /* 0x041fe20007ffe0ff */
[----:B------:R-:W-:-:S04]  /*10b0*/  IMAD.WIDE.U32 R14, R27, 0x4, R8 ;  /* 0x000000041b0e7825 */ /* 0x000fc800078e0008 */
[----:B------:R-:W-:-:S04]  /*10c0*/  IMAD.WIDE.U32 R6, R23, 0x4, R6 ;  /* 0x0000000417067825 */ /* 0x000fc800078e0006 */
[----:B------:R-:W-:-:S04]  /*10d0*/  IMAD.WIDE.U32 R4, R23, 0x4, R4 ;  /* 0x0000000417047825 */ /* 0x000fc800078e0004 */
[----:B--2---:R-:W-:-:S04]  /*10e0*/  FFMA R16, R21, UR5, R12 ;  /* 0x0000000515107c23 */ /* 0x004fc8000800000c */
[----:B------:R-:W-:-:S05]  /*10f0*/  FADD R17, RZ, R16 ;  /* 0x00000010ff117221 */ /* 0x000fca0000000000 */
[----:B------:R2:W-:Y:S04]  /*1100*/  STG.E desc[UR8][R14.64], R17 ;  /* 0x000000110e007986 */ /* 0x0005e8000c101908 */
[----:B------:R-:W1:Y:S04]  /*1110*/  LDG.E R6, desc[UR8][R6.64] ;  /* 0x0000000806067981 */ /* 0x000e68000c1e1900 */
[----:B------:R-:W1:Y:S01]  /*1120*/  LDG.E R5, desc[UR8][R4.64] ;  /* 0x0000000804057981 */ /* 0x000e62000c1e1900 */
[----:B------:R-:W-:-:S06]  /*1130*/  UIADD3 UR4, UPT, UPT, UR4, 0x8, URZ ;  /* 0x0000000804047890 */ /* 0x000fcc000fffe0ff */
[----:B------:R-:W-:Y:S01]  /*1140*/  ISETP.NE.AND P1, PT, R2, UR4, PT ;  /* 0x0000000402007c0c */ /* 0x000fe2000bf25270 */
[----:B------:R-:W-:-:S04]  /*1150*/  IMAD.WIDE.U32 R8, R23, 0x4, R8 ;  /* 0x0000000417087825 */ /* 0x000fc800078e0008 */
[----:B-1----:R-:W-:-:S04]  /*1160*/  FFMA R10, R5, UR5, R6 ;  /* 0x00000005050a7c23 */ /* 0x002fc80008000006 */
[----:B------:R-:W-:-:S05]  /*1170*/  FADD R11, RZ, R10 ;  /* 0x0000000aff0b7221 */ /* 0x000fca0000000000 */
[----:B------:R2:W-:Y:S01]  /*1180*/  STG.E desc[UR8][R8.64], R11 ;  /* 0x0000000b08007986 */ /* 0x0005e2000c101908 */
[----:B------:R-:W-:Y:S05]  /*1190*/  @P1 BRA `(.L_x_8) ;  /* 0xfffffff800c81947 */ /* 0x000fea000383ffff */
.L_x_7:
[----:B------:R-:W-:Y:S05]  /*11a0*/  @!P0 EXIT ;  /* 0x000000000000894d */ /* 0x000fea0003800000 */
[----:B------:R-:W-:Y:S02]  /*11b0*/  ISETP.GE.U32.AND P0, PT, R22, 0x4, PT ;  /* 0x000000041600780c */ /* 0x000fe40003f06070 */
[----:B------:R-:W-:-:S04]  /*11c0*/  LOP3.LUT R23, R3, 0x3, RZ, 0xc0, !PT ;  /* 0x0000000303177812 */ /* 0x000fc800078ec0ff */
[----:B------:R-:W-:-:S07]  /*11d0*/  ISETP.NE.AND P1, PT, R23, RZ, PT ;  /* 0x000000ff1700720c */ /* 0x000fce0003f25270 */
[----:B------:R-:W-:Y:S06]  /*11e0*/  @!P0 BRA `(.L_x_9) ;  /* 0x0000000000a48947 */ /* 0x000fec0003800000 */
[----:B------:R-:W0:Y:S01]  /*11f0*/  LDC.64 R6, c[0x0][0x390] ;  /* 0x0000e400ff067b82 */ /* 0x000e220000000a00 */
[----:B-12---:R-:W-:Y:S01]  /*1200*/  IMAD R15, R2, R3, R0 ;  /* 0x00000003020f7224 */ /* 0x006fe200078e0200 */
[----:B------:R-:W1:Y:S06]  /*1210*/  LDCU UR4, c[0x0][0x398] ;  /* 0x00007300ff0477ac */ /* 0x000e6c0008000800 */
[----:B------:R-:W2:Y:S08]  /*1220*/  LDC.64 R4, c[0x0][0x3a0] ;  /* 0x0000e800ff047b82 */ /* 0x000eb00000000a00 */
[----:B------:R-:W3:Y:S01]  /*1230*/  LDC.64 R8, c[0x0][0x3a8] ;  /* 0x0000ea00ff087b82 */ /* 0x000ee20000000a00 */
[----:B0-----:R-:W-:-:S06]  /*1240*/  IMAD.WIDE.U32 R10, R15, 0x4, R6 ;  /* 0x000000040f0a7825 */ /* 0x001fcc00078e0006 */
[----:B------:R-:W1:Y:S01]  /*1250*/  LDG.E R10, desc[UR8][R10.64] ;  /* 0x000000080a0a7981 */ /* 0x000e62000c1e1900 */
[----:B--2---:R-:W-:-:S06]  /*1260*/  IMAD.WIDE.U32 R12, R15, 0x4, R4 ;  /* 0x000000040f0c7825 */ /* 0x004fcc00078e0004 */
[----:B------:R-:W1:Y:S01]  /*1270*/  LDG.E R13, desc[UR8][R12.64] ;  /* 0x000000080c0d7981 */ /* 0x000e62000c1e1900 */
[C---:B------:R-:W-:Y:S01]  /*1280*/  IADD3 R21, PT, PT, R15.reuse, R3, RZ ;  /* 0x000000030f157210 */ /* 0x040fe20007ffe0ff */
[----:B---3--:R-:W-:-:S04]  /*1290*/  IMAD.WIDE.U32 R14, R15, 0x4, R8 ;  /* 0x000000040f0e7825 */ /* 0x008fc800078e0008 */
[----:B------:R-:W-:-:S04]  /*12a0*/  IMAD.WIDE.U32 R18, R21, 0x4, R4 ;  /* 0x0000000415127825 */ /* 0x000fc800078e0004 */
[----:B-1----:R-:W-:-:S04]  /*12b0*/  FFMA R16, R13, UR4, R10 ;  /* 0x000000040d107c23 */ /* 0x002fc8000800000a */
        /* <DEDUP_REMOVED lines=23> */
[----:B------:R-:W-:Y:S01]  /*1430*/  IMAD.WIDE.U32 R8, R25, 0x4, R8 ;  /* 0x0000000419087825 */ /* 0x000fe200078e0008 */
[----:B------:R-:W-:-:S03]  /*1440*/  IADD3 R2, PT, PT, R2, 0x4, RZ ;  /* 0x0000000402027810 */ /* 0x000fc60007ffe0ff */
[----:B-1----:R-:W-:-:S04]  /*1450*/  FFMA R10, R5, UR4, R6 ;  /* 0x00000004050a7c23 */ /* 0x002fc80008000006 */
[----:B------:R-:W-:-:S05]  /*1460*/  FADD R11, RZ, R10 ;  /* 0x0000000aff0b7221 */ /* 0x000fca0000000000 */
[----:B------:R0:W-:Y:S02]  /*1470*/  STG.E desc[UR8][R8.64], R11 ;  /* 0x0000000b08007986 */ /* 0x0001e4000c101908 */
.L_x_9:
[----:B------:R-:W-:Y:S05]  /*1480*/  @!P1 EXIT ;  /* 0x000000000000994d */ /* 0x000fea0003800000 */
[----:B------:R-:W-:Y:S02]  /*1490*/  ISETP.NE.AND P0, PT, R23, 0x1, PT ;  /* 0x000000011700780c */ /* 0x000fe40003f05270 */
[----:B------:R-:W-:-:S04]  /*14a0*/  LOP3.LUT R4, R3, 0x1, RZ, 0xc0, !PT ;  /* 0x0000000103047812 */ /* 0x000fc800078ec0ff */
[----:B------:R-:W-:-:S07]  /*14b0*/  ISETP.NE.U32.AND P1, PT, R4, 0x1, PT ;  /* 0x000000010400780c */ /* 0x000fce0003f25070 */
[----:B------:R-:W-:Y:S06]  /*14c0*/  @!P0 BRA `(.L_x_10) ;  /* 0x00000000005c8947 */ /* 0x000fec0003800000 */
[----:B0-2---:R-:W0:Y:S01]  /*14d0*/  LDC.64 R8, c[0x0][0x390] ;  /* 0x0000e400ff087b82 */ /* 0x005e220000000a00 */
[----:B-1----:R-:W-:Y:S01]  /*14e0*/  IMAD R15, R2, R3, R0 ;  /* 0x00000003020f7224 */ /* 0x002fe200078e0200 */
        /* <DEDUP_REMOVED lines=10> */
[----:B------:R-:W-:-:S04]  /*1590*/  IMAD.WIDE.U32 R6, R19, 0x4, R6 ;  /* 0x0000000413067825 */ /* 0x000fc800078e0006 */
[----:B-1----:R-:W-:-:S04]  /*15a0*/  FFMA R16, R13, UR4, R10 ;  /* 0x000000040d107c23 */ /* 0x002fc8000800000a */
[----:B------:R-:W-:-:S05]  /*15b0*/  FADD R17, RZ, R16 ;  /* 0x00000010ff117221 */ /* 0x000fca0000000000 */
[----:B------:R3:W-:Y:S04]  /*15c0*/  STG.E desc[UR8][R14.64], R17 ;  /* 0x000000110e007986 */ /* 0x0007e8000c101908 */
[----:B------:R-:W2:Y:S04]  /*15d0*/  LDG.E R8, desc[UR8][R8.64] ;  /* 0x0000000808087981 */ /* 0x000ea8000c1e1900 */
[----:B------:R-:W2:Y:S01]  /*15e0*/  LDG.E R7, desc[UR8][R6.64] ;  /* 0x0000000806077981 */ /* 0x000ea2000c1e1900 */
[----:B------:R-:W-:Y:S01]  /*15f0*/  IMAD.WIDE.U32 R4, R19, 0x4, R4 ;  /* 0x0000000413047825 */ /* 0x000fe200078e0004 */
[----:B------:R-:W-:-:S03]  /*1600*/  IADD3 R2, PT, PT, R2, 0x2, RZ ;  /* 0x0000000202027810 */ /* 0x000fc60007ffe0ff */
[----:B--2---:R-:W-:-:S04]  /*1610*/  FFMA R10, R7, UR4, R8 ;  /* 0x00000004070a7c23 */ /* 0x004fc80008000008 */
[----:B------:R-:W-:-:S05]  /*1620*/  FADD R11, RZ, R10 ;  /* 0x0000000aff0b7221 */ /* 0x000fca0000000000 */
[----:B------:R3:W-:Y:S02]  /*1630*/  STG.E desc[UR8][R4.64], R11 ;  /* 0x0000000b04007986 */ /* 0x0007e4000c101908 */
.L_x_10:
[----:B------:R-:W-:Y:S05]  /*1640*/  @P1 EXIT ;  /* 0x000000000000194d */ /* 0x000fea0003800000 */
[----:B---3--:R-:W3:Y:S01]  /*1650*/  LDC.64 R4, c[0x0][0x390] ;  /* 0x0000e400ff047b82 */ /* 0x008ee20000000a00 */
[----:B012---:R-:W-:Y:S01]  /*1660*/  IMAD R9, R2, R3, R0 ;  /* 0x0000000302097224 */ /* 0x007fe200078e0200 */
[----:B------:R-:W0:Y:S06]  /*1670*/  LDCU UR4, c[0x0][0x398] ;  /* 0x00007300ff0477ac */ /* 0x000e2c0008000800 */
[----:B------:R-:W1:Y:S01]  /*1680*/  LDC.64 R6, c[0x0][0x3a0] ;  /* 0x0000e800ff067b82 */ /* 0x000e620000000a00 */
[----:B---3--:R-:W-:-:S06]  /*1690*/  IMAD.WIDE.U32 R2, R9, 0x4, R4 ;  /* 0x0000000409027825 */ /* 0x008fcc00078e0004 */
[----:B------:R-:W0:Y:S01]  /*16a0*/  LDG.E R2, desc[UR8][R2.64] ;  /* 0x0000000802027981 */ /* 0x000e22000c1e1900 */
[C---:B-1----:R-:W-:Y:S02]  /*16b0*/  IMAD.WIDE.U32 R4, R9.reuse, 0x4, R6 ;  /* 0x0000000409047825 */ /* 0x042fe400078e0006 */
[----:B------:R-:W1:Y:S04]  /*16c0*/  LDC.64 R6, c[0x0][0x3a8] ;  /* 0x0000ea00ff067b82 */ /* 0x000e680000000a00 */
[----:B------:R-:W0:Y:S01]  /*16d0*/  LDG.E R5, desc[UR8][R4.64] ;  /* 0x0000000804057981 */ /* 0x000e22000c1e1900 */
[----:B-1----:R-:W-:-:S04]  /*16e0*/  IMAD.WIDE.U32 R6, R9, 0x4, R6 ;  /* 0x0000000409067825 */ /* 0x002fc800078e0006 */
[----:B0-----:R-:W-:-:S04]  /*16f0*/  FFMA R0, R5, UR4, R2 ;  /* 0x0000000405007c23 */ /* 0x001fc80008000002 */
[----:B------:R-:W-:-:S05]  /*1700*/  FADD R9, RZ, R0 ;  /* 0x00000000ff097221 */ /* 0x000fca0000000000 */
[----:B------:R-:W-:Y:S01]  /*1710*/  STG.E desc[UR8][R6.64], R9 ;  /* 0x0000000906007986 */ /* 0x000fe2000c101908 */
[----:B------:R-:W-:Y:S05]  /*1720*/  EXIT ;  /* 0x000000000000794d */ /* 0x000fea0003800000 */
.L_x_11:
        /* <DEDUP_REMOVED lines=13> */
.L_x_13:


//--------------------- .nv.shared.reserved.0     --------------------------
	.section	.nv.shared.reserved.0,"aw",@nobits
	.weak		__nv_reservedSMEM_offset_0_alias
	.size		__nv_reservedSMEM_offset_0_alias, 0, 64
	.other		__nv_reservedSMEM_offset_0_alias,@"STO_CUDA_RESERVED_SHARED STV_DEFAULT"
__nv_reservedSMEM_offset_0_alias:
	.zero		0
	.zero		64


//--------------------- .nv.constant0._Z15for_loop_kernelPvS_iii --------------------------
	.section	.nv.constant0._Z15for_loop_kernelPvS_iii,"a",@progbits
	.sectionflags	@""
	.align	4
.nv.constant0._Z15for_loop_kernelPvS_iii:
	.zero		924


//--------------------- .nv.constant0._Z16torch_sum_kernelPKfS0_S0_fS0_Pfiii --------------------------
	.section	.nv.constant0._Z16torch_sum_kernelPKfS0_S0_fS0_Pfiii,"a",@progbits
	.sectionflags	@""
	.align	4
.nv.constant0._Z16torch_sum_kernelPKfS0_S0_fS0_Pfiii:
	.zero		956


//--------------------- SYMBOLS --------------------------

	.type		.nv.reservedSmem.offset0,@object
	.size		.nv.reservedSmem.offset0,0x4
